//
// Generated by NVIDIA NVVM Compiler
//
// Compiler Build ID: CL-36424714
// Cuda compilation tools, release 13.0, V13.0.88
// Based on NVVM 20.0.0
//

.version 9.0
.target sm_100
.address_size 64

	// .globl	_Z18calcRiverBiodivEnvPfPKiPKhS3_PKfS5_S5_S5_S1_iifiii

.visible .entry _Z18calcRiverBiodivEnvPfPKiPKhS3_PKfS5_S5_S5_S1_iifiii(
	.param .u64 .ptr .align 1 _Z18calcRiverBiodivEnvPfPKiPKhS3_PKfS5_S5_S5_S1_iifiii_param_0,
	.param .u64 .ptr .align 1 _Z18calcRiverBiodivEnvPfPKiPKhS3_PKfS5_S5_S5_S1_iifiii_param_1,
	.param .u64 .ptr .align 1 _Z18calcRiverBiodivEnvPfPKiPKhS3_PKfS5_S5_S5_S1_iifiii_param_2,
	.param .u64 .ptr .align 1 _Z18calcRiverBiodivEnvPfPKiPKhS3_PKfS5_S5_S5_S1_iifiii_param_3,
	.param .u64 .ptr .align 1 _Z18calcRiverBiodivEnvPfPKiPKhS3_PKfS5_S5_S5_S1_iifiii_param_4,
	.param .u64 .ptr .align 1 _Z18calcRiverBiodivEnvPfPKiPKhS3_PKfS5_S5_S5_S1_iifiii_param_5,
	.param .u64 .ptr .align 1 _Z18calcRiverBiodivEnvPfPKiPKhS3_PKfS5_S5_S5_S1_iifiii_param_6,
	.param .u64 .ptr .align 1 _Z18calcRiverBiodivEnvPfPKiPKhS3_PKfS5_S5_S5_S1_iifiii_param_7,
	.param .u64 .ptr .align 1 _Z18calcRiverBiodivEnvPfPKiPKhS3_PKfS5_S5_S5_S1_iifiii_param_8,
	.param .u32 _Z18calcRiverBiodivEnvPfPKiPKhS3_PKfS5_S5_S5_S1_iifiii_param_9,
	.param .u32 _Z18calcRiverBiodivEnvPfPKiPKhS3_PKfS5_S5_S5_S1_iifiii_param_10,
	.param .f32 _Z18calcRiverBiodivEnvPfPKiPKhS3_PKfS5_S5_S5_S1_iifiii_param_11,
	.param .u32 _Z18calcRiverBiodivEnvPfPKiPKhS3_PKfS5_S5_S5_S1_iifiii_param_12,
	.param .u32 _Z18calcRiverBiodivEnvPfPKiPKhS3_PKfS5_S5_S5_S1_iifiii_param_13,
	.param .u32 _Z18calcRiverBiodivEnvPfPKiPKhS3_PKfS5_S5_S5_S1_iifiii_param_14
)
{
	.local .align 8 .b8 	__local_depot0[72];
	.reg .b64 	%SP;
	.reg .b64 	%SPL;
	.reg .pred 	%p<36>;
	.reg .b16 	%rs<2>;
	.reg .b32 	%r<91>;
	.reg .b32 	%f<190>;
	.reg .b64 	%rd<60>;
	.reg .b64 	%fd<30>;

	mov.u64 	%SPL, __local_depot0;
	ld.param.u64 	%rd11, [_Z18calcRiverBiodivEnvPfPKiPKhS3_PKfS5_S5_S5_S1_iifiii_param_0];
	ld.param.u64 	%rd12, [_Z18calcRiverBiodivEnvPfPKiPKhS3_PKfS5_S5_S5_S1_iifiii_param_1];
	ld.param.u64 	%rd13, [_Z18calcRiverBiodivEnvPfPKiPKhS3_PKfS5_S5_S5_S1_iifiii_param_2];
	ld.param.u64 	%rd14, [_Z18calcRiverBiodivEnvPfPKiPKhS3_PKfS5_S5_S5_S1_iifiii_param_3];
	ld.param.u64 	%rd16, [_Z18calcRiverBiodivEnvPfPKiPKhS3_PKfS5_S5_S5_S1_iifiii_param_4];
	ld.param.u64 	%rd17, [_Z18calcRiverBiodivEnvPfPKiPKhS3_PKfS5_S5_S5_S1_iifiii_param_5];
	ld.param.u64 	%rd18, [_Z18calcRiverBiodivEnvPfPKiPKhS3_PKfS5_S5_S5_S1_iifiii_param_6];
	ld.param.u64 	%rd19, [_Z18calcRiverBiodivEnvPfPKiPKhS3_PKfS5_S5_S5_S1_iifiii_param_7];
	ld.param.u64 	%rd15, [_Z18calcRiverBiodivEnvPfPKiPKhS3_PKfS5_S5_S5_S1_iifiii_param_8];
	ld.param.u32 	%r25, [_Z18calcRiverBiodivEnvPfPKiPKhS3_PKfS5_S5_S5_S1_iifiii_param_9];
	ld.param.u32 	%r26, [_Z18calcRiverBiodivEnvPfPKiPKhS3_PKfS5_S5_S5_S1_iifiii_param_10];
	ld.param.f32 	%f18, [_Z18calcRiverBiodivEnvPfPKiPKhS3_PKfS5_S5_S5_S1_iifiii_param_11];
	ld.param.u32 	%r27, [_Z18calcRiverBiodivEnvPfPKiPKhS3_PKfS5_S5_S5_S1_iifiii_param_12];
	ld.param.u32 	%r30, [_Z18calcRiverBiodivEnvPfPKiPKhS3_PKfS5_S5_S5_S1_iifiii_param_13];
	ld.param.u32 	%r29, [_Z18calcRiverBiodivEnvPfPKiPKhS3_PKfS5_S5_S5_S1_iifiii_param_14];
	cvta.to.global.u64 	%rd1, %rd18;
	cvta.to.global.u64 	%rd2, %rd17;
	cvta.to.global.u64 	%rd3, %rd16;
	cvta.to.global.u64 	%rd4, %rd19;
	add.u64 	%rd5, %SPL, 0;
	mov.u32 	%r31, %tid.x;
	mov.u32 	%r32, %ntid.x;
	mov.u32 	%r33, %ctaid.x;
	mad.lo.s32 	%r1, %r32, %r33, %r31;
	mov.u32 	%r34, %tid.y;
	mov.u32 	%r35, %ntid.y;
	mov.u32 	%r36, %ctaid.y;
	mad.lo.s32 	%r37, %r35, %r36, %r34;
	mad.lo.s32 	%r3, %r29, %r37, %r1;
	setp.ge.s32 	%p1, %r1, %r29;
	setp.ge.s32 	%p2, %r37, %r30;
	or.pred  	%p3, %p1, %p2;
	@%p3 bra 	$L__BB0_8;
	cvta.to.global.u64 	%rd21, %rd12;
	mul.wide.s32 	%rd22, %r3, 4;
	add.s64 	%rd23, %rd21, %rd22;
	ld.global.u32 	%r38, [%rd23];
	cvt.rn.f32.s32 	%f19, %r38;
	setp.gt.f32 	%p4, %f18, %f19;
	mov.f32 	%f188, 0f00000000;
	@%p4 bra 	$L__BB0_8;
	mov.b32 	%r39, 0;
	st.local.v2.u32 	[%rd5], {%r39, %r39};
	mov.b32 	%r40, 1;
	st.local.v2.u32 	[%rd5+8], {%r40, %r39};
	st.local.v2.u32 	[%rd5+16], {%r40, %r40};
	st.local.v2.u32 	[%rd5+24], {%r39, %r40};
	mov.b32 	%r41, -1;
	st.local.v2.u32 	[%rd5+32], {%r41, %r40};
	st.local.v2.u32 	[%rd5+40], {%r41, %r39};
	st.local.v2.u32 	[%rd5+48], {%r41, %r41};
	st.local.v2.u32 	[%rd5+56], {%r39, %r41};
	st.local.v2.u32 	[%rd5+64], {%r40, %r41};
	setp.gt.s32 	%p5, %r37, %r27;
	sub.s32 	%r42, %r37, %r27;
	selp.b32 	%r4, %r42, 0, %p5;
	add.s32 	%r43, %r37, %r27;
	add.s32 	%r44, %r43, 1;
	min.s32 	%r5, %r44, %r30;
	setp.gt.s32 	%p6, %r1, %r27;
	sub.s32 	%r45, %r1, %r27;
	selp.b32 	%r6, %r45, 0, %p6;
	add.s32 	%r46, %r1, %r27;
	add.s32 	%r47, %r46, 1;
	min.s32 	%r7, %r47, %r29;
	setp.ge.s32 	%p7, %r4, %r5;
	@%p7 bra 	$L__BB0_7;
	setp.lt.s32 	%p8, %r26, 1;
	@%p8 bra 	$L__BB0_7;
	cvta.to.global.u64 	%rd6, %rd13;
	cvta.to.global.u64 	%rd7, %rd14;
	cvta.to.global.u64 	%rd8, %rd15;
	add.s32 	%r8, %r5, -1;
	add.s32 	%r9, %r7, -1;
	mul.lo.s32 	%r10, %r27, %r27;
	mov.f32 	%f188, 0f00000000;
	mov.u32 	%r85, %r4;
$L__BB0_5:
	setp.lt.s32 	%p9, %r6, %r7;
	@%p9 bra 	$L__BB0_9;
$L__BB0_6:
	add.s32 	%r85, %r85, 1;
	setp.lt.s32 	%p32, %r85, %r5;
	@%p32 bra 	$L__BB0_5;
$L__BB0_7:
	mul.wide.s32 	%rd54, %r26, 4;
	add.s64 	%rd55, %rd4, %rd54;
	ld.global.f32 	%f153, [%rd55];
	ld.global.f32 	%f154, [%rd55+4];
	cvta.to.global.u64 	%rd56, %rd11;
	mul.wide.s32 	%rd57, %r3, 4;
	add.s64 	%rd58, %rd56, %rd57;
	ld.global.f32 	%f155, [%rd58];
	cvt.f64.f32 	%fd28, %f155;
	add.f64 	%fd29, %fd28, 0d3F50624DD2F1A9FC;
	cvt.rn.f32.f64 	%f156, %fd29;
	setp.lt.f32 	%p33, %f156, 0f00800000;
	mul.f32 	%f157, %f156, 0f4B000000;
	selp.f32 	%f158, %f157, %f156, %p33;
	selp.f32 	%f159, 0fC1B80000, 0f00000000, %p33;
	mov.b32 	%r81, %f158;
	add.s32 	%r82, %r81, -1059760811;
	and.b32  	%r83, %r82, -8388608;
	sub.s32 	%r84, %r81, %r83;
	mov.b32 	%f160, %r84;
	cvt.rn.f32.s32 	%f161, %r83;
	fma.rn.f32 	%f162, %f161, 0f34000000, %f159;
	add.f32 	%f163, %f160, 0fBF800000;
	fma.rn.f32 	%f164, %f163, 0fBE055027, 0f3E1039F6;
	fma.rn.f32 	%f165, %f164, %f163, 0fBDF8CDCC;
	fma.rn.f32 	%f166, %f165, %f163, 0f3E0F2955;
	fma.rn.f32 	%f167, %f166, %f163, 0fBE2AD8B9;
	fma.rn.f32 	%f168, %f167, %f163, 0f3E4CED0B;
	fma.rn.f32 	%f169, %f168, %f163, 0fBE7FFF22;
	fma.rn.f32 	%f170, %f169, %f163, 0f3EAAAA78;
	fma.rn.f32 	%f171, %f170, %f163, 0fBF000000;
	mul.f32 	%f172, %f163, %f171;
	fma.rn.f32 	%f173, %f172, %f163, %f163;
	fma.rn.f32 	%f174, %f162, 0f3F317218, %f173;
	setp.gt.u32 	%p34, %r81, 2139095039;
	fma.rn.f32 	%f175, %f158, 0f7F800000, 0f7F800000;
	selp.f32 	%f176, %f175, %f174, %p34;
	setp.eq.f32 	%p35, %f158, 0f00000000;
	selp.f32 	%f177, 0fFF800000, %f176, %p35;
	fma.rn.f32 	%f178, %f154, %f177, %f153;
	add.f32 	%f179, %f188, %f178;
	st.global.f32 	[%rd58], %f179;
$L__BB0_8:
	ret;
$L__BB0_9:
	mul.lo.s32 	%r13, %r85, %r29;
	mul.wide.s32 	%rd35, %r85, 4;
	add.s64 	%rd36, %rd3, %rd35;
	mov.u32 	%r86, %r6;
$L__BB0_10:
	sub.s32 	%r48, %r86, %r1;
	sub.s32 	%r49, %r85, %r37;
	mul.lo.s32 	%r50, %r49, %r49;
	mad.lo.s32 	%r51, %r48, %r48, %r50;
	setp.gt.u32 	%p10, %r51, %r10;
	@%p10 bra 	$L__BB0_33;
	mov.f32 	%f185, 0f3DB851EC;
	mov.b32 	%r87, 0;
	mov.u32 	%r88, %r85;
	mov.u32 	%r89, %r86;
$L__BB0_12:
	setp.eq.s32 	%p11, %r89, %r1;
	setp.eq.s32 	%p12, %r88, %r37;
	and.pred  	%p13, %p11, %p12;
	mov.f32 	%f6, %f185;
	@%p13 bra 	$L__BB0_16;
	mad.lo.s32 	%r53, %r88, %r29, %r89;
	cvt.s64.s32 	%rd25, %r53;
	add.s64 	%rd26, %rd6, %rd25;
	ld.global.u8 	%rs1, [%rd26];
	setp.eq.s16 	%p14, %rs1, 0;
	mov.b64 	%rd59, 0;
	@%p14 bra 	$L__BB0_15;
	cvt.rn.f32.u16 	%f24, %rs1;
	mov.b32 	%r54, %f24;
	add.s32 	%r55, %r54, -1060439283;
	and.b32  	%r56, %r55, -8388608;
	sub.s32 	%r57, %r54, %r56;
	mov.b32 	%f25, %r57;
	cvt.rn.f32.s32 	%f26, %r56;
	fma.rn.f32 	%f27, %f26, 0f34000000, 0f00000000;
	add.f32 	%f28, %f25, 0fBF800000;
	fma.rn.f32 	%f29, %f28, 0f3DC6B27F, 0fBE2C7F30;
	fma.rn.f32 	%f30, %f29, %f28, 0f3E2FCF2A;
	fma.rn.f32 	%f31, %f30, %f28, 0fBE374E43;
	fma.rn.f32 	%f32, %f31, %f28, 0f3E520BF4;
	fma.rn.f32 	%f33, %f32, %f28, 0fBE763C8B;
	fma.rn.f32 	%f34, %f33, %f28, 0f3E93BF99;
	fma.rn.f32 	%f35, %f34, %f28, 0fBEB8AA49;
	fma.rn.f32 	%f36, %f35, %f28, 0f3EF6384A;
	fma.rn.f32 	%f37, %f36, %f28, 0fBF38AA3B;
	mul.f32 	%f38, %f28, %f37;
	mul.f32 	%f39, %f28, %f38;
	fma.rn.f32 	%f40, %f28, 0f3FB8AA3B, %f39;
	add.f32 	%f41, %f27, %f40;
	setp.gt.u32 	%p15, %r54, 2139095039;
	fma.rn.f32 	%f42, %f24, 0f7F800000, 0f7F800000;
	selp.f32 	%f43, %f42, %f41, %p15;
	cvt.rzi.s32.f32 	%r58, %f43;
	add.s32 	%r59, %r58, 1;
	cvt.s64.s32 	%rd59, %r59;
$L__BB0_15:
	shl.b64 	%rd27, %rd59, 3;
	add.s64 	%rd28, %rd5, %rd27;
	ld.local.v2.u32 	{%r60, %r61}, [%rd28];
	add.s32 	%r64, %r60, %r89;
	max.s32 	%r65, %r6, %r64;
	min.s32 	%r18, %r65, %r9;
	add.s32 	%r66, %r61, %r88;
	max.s32 	%r67, %r4, %r66;
	min.s32 	%r19, %r67, %r8;
	sub.s32 	%r68, %r18, %r89;
	sub.s32 	%r69, %r19, %r88;
	mul.wide.s32 	%rd29, %r88, 4;
	add.s64 	%rd30, %rd3, %rd29;
	ld.global.f32 	%f45, [%rd30];
	mul.wide.s32 	%rd31, %r89, 4;
	add.s64 	%rd32, %rd2, %rd31;
	ld.global.f32 	%f46, [%rd32];
	cvt.rn.f32.s32 	%f47, %r69;
	mul.f32 	%f48, %f46, %f47;
	mul.f32 	%f49, %f48, %f48;
	cvt.rn.f32.s32 	%f50, %r68;
	mul.f32 	%f51, %f45, %f50;
	fma.rn.f32 	%f52, %f51, %f51, %f49;
	sqrt.rn.f32 	%f53, %f52;
	add.f32 	%f185, %f185, %f53;
	setp.ne.s32 	%p16, %r18, %r89;
	setp.ne.s32 	%p17, %r19, %r88;
	or.pred  	%p18, %p16, %p17;
	add.s32 	%r20, %r87, 1;
	setp.lt.u32 	%p19, %r87, 4999;
	and.pred  	%p20, %p18, %p19;
	mov.f32 	%f6, 0fBF800000;
	mov.u32 	%r87, %r20;
	mov.u32 	%r88, %r19;
	mov.u32 	%r89, %r18;
	@%p20 bra 	$L__BB0_12;
$L__BB0_16:
	add.f32 	%f54, %f6, 0f3F800000;
	abs.f32 	%f55, %f54;
	cvt.f64.f32 	%fd1, %f55;
	setp.lt.f64 	%p21, %fd1, 0d3EB0C6F7A0B5ED8D;
	@%p21 bra 	$L__BB0_33;
	add.s32 	%r71, %r86, %r13;
	cvt.s64.s32 	%rd33, %r71;
	add.s64 	%rd34, %rd7, %rd33;
	ld.global.u8 	%r21, [%rd34];
	ld.global.f32 	%f56, [%rd36];
	mul.wide.s32 	%rd37, %r86, 4;
	add.s64 	%rd38, %rd2, %rd37;
	ld.global.f32 	%f57, [%rd38];
	mul.f32 	%f7, %f56, %f57;
	mov.b32 	%r22, 0;
$L__BB0_18:
	mul.wide.u32 	%rd39, %r22, 4;
	add.s64 	%rd40, %rd8, %rd39;
	ld.global.u32 	%r72, [%rd40];
	setp.eq.s32 	%p22, %r72, %r21;
	mov.f32 	%f187, 0f00000000;
	@%p22 bra 	$L__BB0_20;
	add.s32 	%r22, %r22, 1;
	setp.eq.s32 	%p23, %r22, %r26;
	@%p23 bra 	$L__BB0_32;
	bra.uni 	$L__BB0_18;
$L__BB0_20:
	setp.gt.s32 	%p24, %r25, 2;
	@%p24 bra 	$L__BB0_25;
	setp.eq.s32 	%p28, %r25, 1;
	@%p28 bra 	$L__BB0_31;
	setp.eq.s32 	%p29, %r25, 2;
	@%p29 bra 	$L__BB0_23;
	bra.uni 	$L__BB0_32;
$L__BB0_23:
	add.s64 	%rd48, %rd1, %rd39;
	ld.global.f32 	%f11, [%rd48];
	setp.gtu.f32 	%p30, %f6, %f11;
	@%p30 bra 	$L__BB0_32;
	cvt.f64.f32 	%fd16, %f7;
	cvt.f64.f32 	%fd17, %f11;
	mov.f64 	%fd18, 0d4005555555555555;
	div.rn.f64 	%fd19, %fd18, %fd17;
	mul.f64 	%fd20, %fd19, %fd16;
	cvt.rn.f32.f64 	%f129, %fd20;
	mul.wide.u32 	%rd49, %r22, 4;
	add.s64 	%rd50, %rd4, %rd49;
	ld.global.f32 	%f130, [%rd50];
	mul.f32 	%f131, %f130, %f129;
	cvt.f64.f32 	%fd21, %f131;
	div.rn.f32 	%f132, %f6, %f11;
	cvt.f64.f32 	%fd22, %f132;
	fma.rn.f64 	%fd23, %fd22, 0dBFF8000000000000, 0d3FF0000000000000;
	mul.f64 	%fd24, %fd22, 0d3FE0000000000000;
	mul.f64 	%fd25, %fd24, %fd22;
	fma.rn.f64 	%fd26, %fd25, %fd22, %fd23;
	mul.f64 	%fd27, %fd26, %fd21;
	cvt.rn.f32.f64 	%f187, %fd27;
	bra.uni 	$L__BB0_32;
$L__BB0_25:
	setp.eq.s32 	%p25, %r25, 3;
	@%p25 bra 	$L__BB0_30;
	setp.eq.s32 	%p26, %r25, 4;
	@%p26 bra 	$L__BB0_29;
	setp.ne.s32 	%p27, %r25, 5;
	@%p27 bra 	$L__BB0_32;
	add.s64 	%rd42, %rd1, %rd39;
	ld.global.f32 	%f60, [%rd42];
	mov.f32 	%f61, 0f40400000;
	div.rn.f32 	%f62, %f61, %f60;
	mul.f32 	%f63, %f62, %f62;
	cvt.f64.f32 	%fd2, %f63;
	div.rn.f64 	%fd3, %fd2, 0d400921FB4D12D84A;
	div.rn.f64 	%fd4, %fd3, 0d4008000000000000;
	cvt.rn.f32.f64 	%f64, %fd4;
	sqrt.rn.f32 	%f65, %f64;
	add.f32 	%f66, %f65, %f65;
	mul.f32 	%f67, %f7, %f66;
	neg.f32 	%f68, %f62;
	mul.f32 	%f69, %f62, %f68;
	mul.f32 	%f70, %f6, %f69;
	mul.f32 	%f71, %f6, %f70;
	fma.rn.f32 	%f72, %f71, 0f3BBB989D, 0f3F000000;
	cvt.sat.f32.f32 	%f73, %f72;
	mov.f32 	%f74, 0f4B400001;
	mov.f32 	%f75, 0f437C0000;
	fma.rm.f32 	%f76, %f73, %f75, %f74;
	add.f32 	%f77, %f76, 0fCB40007F;
	neg.f32 	%f78, %f77;
	fma.rn.f32 	%f79, %f71, 0f3FB8AA3B, %f78;
	fma.rn.f32 	%f80, %f71, 0f32A57060, %f79;
	mov.b32 	%r73, %f76;
	shl.b32 	%r74, %r73, 23;
	mov.b32 	%f81, %r74;
	ex2.approx.ftz.f32 	%f82, %f80;
	mul.f32 	%f83, %f82, %f81;
	mul.f32 	%f187, %f67, %f83;
	bra.uni 	$L__BB0_32;
$L__BB0_29:
	mul.wide.u32 	%rd43, %r22, 4;
	add.s64 	%rd44, %rd1, %rd43;
	ld.global.f32 	%f84, [%rd44];
	mov.f32 	%f85, 0f40400000;
	div.rn.f32 	%f86, %f85, %f84;
	mul.f32 	%f87, %f86, 0f40D6A99C;
	mul.f32 	%f88, %f87, 0f3E000000;
	mul.f32 	%f89, %f7, %f88;
	cvt.f64.f32 	%fd5, %f89;
	mul.f32 	%f90, %f86, 0f400F1BBD;
	fma.rn.f32 	%f91, %f6, %f90, 0f3F800000;
	cvt.f64.f32 	%fd6, %f91;
	cvt.f64.f32 	%fd7, %f86;
	mul.f64 	%fd8, %fd7, 0d3FFAAAAAAAAAAAAB;
	mul.f64 	%fd9, %fd8, %fd7;
	cvt.f64.f32 	%fd10, %f6;
	mul.f64 	%fd11, %fd9, %fd10;
	fma.rn.f64 	%fd12, %fd11, %fd10, %fd6;
	mul.f64 	%fd13, %fd12, %fd5;
	mul.f32 	%f92, %f86, 0fC00F1BBD;
	mul.f32 	%f93, %f6, %f92;
	fma.rn.f32 	%f94, %f93, 0f3BBB989D, 0f3F000000;
	cvt.sat.f32.f32 	%f95, %f94;
	mov.f32 	%f96, 0f4B400001;
	mov.f32 	%f97, 0f437C0000;
	fma.rm.f32 	%f98, %f95, %f97, %f96;
	add.f32 	%f99, %f98, 0fCB40007F;
	neg.f32 	%f100, %f99;
	fma.rn.f32 	%f101, %f93, 0f3FB8AA3B, %f100;
	fma.rn.f32 	%f102, %f93, 0f32A57060, %f101;
	mov.b32 	%r75, %f98;
	shl.b32 	%r76, %r75, 23;
	mov.b32 	%f103, %r76;
	ex2.approx.ftz.f32 	%f104, %f102;
	mul.f32 	%f105, %f104, %f103;
	cvt.f64.f32 	%fd14, %f105;
	mul.f64 	%fd15, %fd13, %fd14;
	cvt.rn.f32.f64 	%f187, %fd15;
	bra.uni 	$L__BB0_32;
$L__BB0_30:
	add.s64 	%rd46, %rd1, %rd39;
	ld.global.f32 	%f106, [%rd46];
	mov.f32 	%f107, 0f40400000;
	div.rn.f32 	%f108, %f107, %f106;
	mul.f32 	%f109, %f108, 0f3FDDB3D7;
	mul.f32 	%f110, %f109, 0f3F000000;
	mul.f32 	%f111, %f7, %f110;
	fma.rn.f32 	%f112, %f6, %f109, 0f3F800000;
	mul.f32 	%f113, %f111, %f112;
	mul.f32 	%f114, %f108, 0fBFDDB3D7;
	mul.f32 	%f115, %f6, %f114;
	fma.rn.f32 	%f116, %f115, 0f3BBB989D, 0f3F000000;
	cvt.sat.f32.f32 	%f117, %f116;
	mov.f32 	%f118, 0f4B400001;
	mov.f32 	%f119, 0f437C0000;
	fma.rm.f32 	%f120, %f117, %f119, %f118;
	add.f32 	%f121, %f120, 0fCB40007F;
	neg.f32 	%f122, %f121;
	fma.rn.f32 	%f123, %f115, 0f3FB8AA3B, %f122;
	fma.rn.f32 	%f124, %f115, 0f32A57060, %f123;
	mov.b32 	%r77, %f120;
	shl.b32 	%r78, %r77, 23;
	mov.b32 	%f125, %r78;
	ex2.approx.ftz.f32 	%f126, %f124;
	mul.f32 	%f127, %f126, %f125;
	mul.f32 	%f187, %f113, %f127;
	bra.uni 	$L__BB0_32;
$L__BB0_31:
	add.s64 	%rd52, %rd1, %rd39;
	ld.global.f32 	%f133, [%rd52];
	mov.f32 	%f134, 0f40400000;
	div.rn.f32 	%f135, %f134, %f133;
	mul.f32 	%f136, %f7, %f135;
	add.s64 	%rd53, %rd4, %rd39;
	ld.global.f32 	%f137, [%rd53];
	mul.f32 	%f138, %f137, %f136;
	neg.f32 	%f139, %f135;
	mul.f32 	%f140, %f6, %f139;
	fma.rn.f32 	%f141, %f140, 0f3BBB989D, 0f3F000000;
	cvt.sat.f32.f32 	%f142, %f141;
	mov.f32 	%f143, 0f4B400001;
	mov.f32 	%f144, 0f437C0000;
	fma.rm.f32 	%f145, %f142, %f144, %f143;
	add.f32 	%f146, %f145, 0fCB40007F;
	neg.f32 	%f147, %f146;
	fma.rn.f32 	%f148, %f140, 0f3FB8AA3B, %f147;
	fma.rn.f32 	%f149, %f140, 0f32A57060, %f148;
	mov.b32 	%r79, %f145;
	shl.b32 	%r80, %r79, 23;
	mov.b32 	%f150, %r80;
	ex2.approx.ftz.f32 	%f151, %f149;
	mul.f32 	%f152, %f151, %f150;
	mul.f32 	%f187, %f138, %f152;
$L__BB0_32:
	add.f32 	%f188, %f188, %f187;
$L__BB0_33:
	add.s32 	%r86, %r86, 1;
	setp.lt.s32 	%p31, %r86, %r7;
	@%p31 bra 	$L__BB0_10;
	bra.uni 	$L__BB0_6;

}


// ===== COMPILED SASS (sm_100) =====

	.target	sm_100

	.elftype	@"ET_EXEC"


//--------------------- .note.nv.tkinfo           --------------------------
	.section	.note.nv.tkinfo,"",@"SHT_NOTE"
	.sectionflags	@"SHF_NOTE_NV_TKINFO"
	.tkinfo
        /*0018*/ 	.word	0x00000002
        /*0030*/ 	.string	""
        /*0030*/ 	.string	"ptxas"
        /*0030*/ 	.string	"Cuda compilation tools, release 13.0, V13.0.88"
        /*0030*/ 	.string	"Build cuda_13.0.r13.0/compiler.36424714_0"
        /*0030*/ 	.string	"-arch sm_100 -m 64 "



//--------------------- .note.nv.cuinfo           --------------------------
	.section	.note.nv.cuinfo,"",@"SHT_NOTE"
	.sectionflags	@"SHF_NOTE_NV_CUINFO"
        /*0018*/ 	.short	0x0002
        /*001a*/ 	.short	0x0064
        /*001c*/ 	.short	0x0082
	.zero		2


//--------------------- .nv.info                  --------------------------
	.section	.nv.info,"",@"SHT_CUDA_INFO"
	.align	4


	//----- nvinfo : EIATTR_REGCOUNT
	.align		4
        /*0000*/ 	.byte	0x04, 0x2f
        /*0002*/ 	.short	(.L_1 - .L_0)
	.align		4
.L_0:
        /*0004*/ 	.word	index@(_Z18calcRiverBiodivEnvPfPKiPKhS3_PKfS5_S5_S5_S1_iifiii)
        /*0008*/ 	.word	0x00000029


	//----- nvinfo : EIATTR_FRAME_SIZE
	.align		4
.L_1:
        /*000c*/ 	.byte	0x04, 0x11
        /*000e*/ 	.short	(.L_3 - .L_2)
	.align		4
.L_2:
        /*0010*/ 	.word	index@($__internal_2_$__cuda_sm3x_div_rn_noftz_f32_slowpath)
        /*0014*/ 	.word	0x00000000


	//----- nvinfo : EIATTR_FRAME_SIZE
	.align		4
.L_3:
        /*0018*/ 	.byte	0x04, 0x11
        /*001a*/ 	.short	(.L_5 - .L_4)
	.align		4
.L_4:
        /*001c*/ 	.word	index@($__internal_1_$__cuda_sm20_sqrt_rn_f32_slowpath)
        /*0020*/ 	.word	0x00000000


	//----- nvinfo : EIATTR_FRAME_SIZE
	.align		4
.L_5:
        /*0024*/ 	.byte	0x04, 0x11
        /*0026*/ 	.short	(.L_7 - .L_6)
	.align		4
.L_6:
        /*0028*/ 	.word	index@($__internal_0_$__cuda_sm20_div_rn_f64_full)
        /*002c*/ 	.word	0x00000000


	//----- nvinfo : EIATTR_FRAME_SIZE
	.align		4
.L_7:
        /*0030*/ 	.byte	0x04, 0x11
        /*0032*/ 	.short	(.L_9 - .L_8)
	.align		4
.L_8:
        /*0034*/ 	.word	index@(_Z18calcRiverBiodivEnvPfPKiPKhS3_PKfS5_S5_S5_S1_iifiii)
        /*0038*/ 	.word	0x00000000


	//----- nvinfo : EIATTR_MIN_STACK_SIZE
	.align		4
.L_9:
        /*003c*/ 	.byte	0x04, 0x12
        /*003e*/ 	.short	(.L_11 - .L_10)
	.align		4
.L_10:
        /*0040*/ 	.word	index@(_Z18calcRiverBiodivEnvPfPKiPKhS3_PKfS5_S5_S5_S1_iifiii)
        /*0044*/ 	.word	0x00000000
.L_11:


//--------------------- .nv.compat                --------------------------
	.section	.nv.compat,"",@"SHT_CUDA_COMPAT_INFO"
	.align	4
        /*0000*/ 	.byte	0x02, 0x09, 0x00, 0x00, 0x02, 0x02, 0x01, 0x00, 0x02, 0x05, 0x05, 0x00, 0x03, 0x07, 0x01, 0x01
        /*0010*/ 	.byte	0x02, 0x03, 0x00, 0x00, 0x02, 0x06, 0x01, 0x00, 0x04, 0x0b, 0x08, 0x00, 0x01, 0x00, 0x00, 0x00
        /*0020*/ 	.byte	0x00, 0x00, 0x00, 0x00


//--------------------- .nv.info._Z18calcRiverBiodivEnvPfPKiPKhS3_PKfS5_S5_S5_S1_iifiii --------------------------
	.section	.nv.info._Z18calcRiverBiodivEnvPfPKiPKhS3_PKfS5_S5_S5_S1_iifiii,"",@"SHT_CUDA_INFO"
	.sectionflags	@""
	.align	4


	//----- nvinfo : EIATTR_CUDA_API_VERSION
	.align		4
        /*0000*/ 	.byte	0x04, 0x37
        /*0002*/ 	.short	(.L_13 - .L_12)
.L_12:
        /*0004*/ 	.word	0x00000082


	//----- nvinfo : EIATTR_KPARAM_INFO
	.align		4
.L_13:
        /*0008*/ 	.byte	0x04, 0x17
        /*000a*/ 	.short	(.L_15 - .L_14)
.L_14:
        /*000c*/ 	.word	0x00000000
        /*0010*/ 	.short	0x000e
        /*0012*/ 	.short	0x005c
        /*0014*/ 	.byte	0x00, 0xf0, 0x11, 0x00


	//----- nvinfo : EIATTR_KPARAM_INFO
	.align		4
.L_15:
        /*0018*/ 	.byte	0x04, 0x17
        /*001a*/ 	.short	(.L_17 - .L_16)
.L_16:
        /*001c*/ 	.word	0x00000000
        /*0020*/ 	.short	0x000d
        /*0022*/ 	.short	0x0058
        /*0024*/ 	.byte	0x00, 0xf0, 0x11, 0x00


	//----- nvinfo : EIATTR_KPARAM_INFO
	.align		4
.L_17:
        /*0028*/ 	.byte	0x04, 0x17
        /*002a*/ 	.short	(.L_19 - .L_18)
.L_18:
        /*002c*/ 	.word	0x00000000
        /*0030*/ 	.short	0x000c
        /*0032*/ 	.short	0x0054
        /*0034*/ 	.byte	0x00, 0xf0, 0x11, 0x00


	//----- nvinfo : EIATTR_KPARAM_INFO
	.align		4
.L_19:
        /*0038*/ 	.byte	0x04, 0x17
        /*003a*/ 	.short	(.L_21 - .L_20)
.L_20:
        /*003c*/ 	.word	0x00000000
        /*0040*/ 	.short	0x000b
        /*0042*/ 	.short	0x0050
        /*0044*/ 	.byte	0x00, 0xf0, 0x11, 0x00


	//----- nvinfo : EIATTR_KPARAM_INFO
	.align		4
.L_21:
        /*0048*/ 	.byte	0x04, 0x17
        /*004a*/ 	.short	(.L_23 - .L_22)
.L_22:
        /*004c*/ 	.word	0x00000000
        /*0050*/ 	.short	0x000a
        /*0052*/ 	.short	0x004c
        /*0054*/ 	.byte	0x00, 0xf0, 0x11, 0x00


	//----- nvinfo : EIATTR_KPARAM_INFO
	.align		4
.L_23:
        /*0058*/ 	.byte	0x04, 0x17
        /*005a*/ 	.short	(.L_25 - .L_24)
.L_24:
        /*005c*/ 	.word	0x00000000
        /*0060*/ 	.short	0x0009
        /*0062*/ 	.short	0x0048
        /*0064*/ 	.byte	0x00, 0xf0, 0x11, 0x00


	//----- nvinfo : EIATTR_KPARAM_INFO
	.align		4
.L_25:
        /*0068*/ 	.byte	0x04, 0x17
        /*006a*/ 	.short	(.L_27 - .L_26)
.L_26:
        /*006c*/ 	.word	0x00000000
        /*0070*/ 	.short	0x0008
        /*0072*/ 	.short	0x0040
        /*0074*/ 	.byte	0x00, 0xf5, 0x21, 0x00


	//----- nvinfo : EIATTR_KPARAM_INFO
	.align		4
.L_27:
        /*0078*/ 	.byte	0x04, 0x17
        /*007a*/ 	.short	(.L_29 - .L_28)
.L_28:
        /*007c*/ 	.word	0x00000000
        /*0080*/ 	.short	0x0007
        /*0082*/ 	.short	0x0038
        /*0084*/ 	.byte	0x00, 0xf5, 0x21, 0x00


	//----- nvinfo : EIATTR_KPARAM_INFO
	.align		4
.L_29:
        /*0088*/ 	.byte	0x04, 0x17
        /*008a*/ 	.short	(.L_31 - .L_30)
.L_30:
        /*008c*/ 	.word	0x00000000
        /*0090*/ 	.short	0x0006
        /*0092*/ 	.short	0x0030
        /*0094*/ 	.byte	0x00, 0xf5, 0x21, 0x00


	//----- nvinfo : EIATTR_KPARAM_INFO
	.align		4
.L_31:
        /*0098*/ 	.byte	0x04, 0x17
        /*009a*/ 	.short	(.L_33 - .L_32)
.L_32:
        /*009c*/ 	.word	0x00000000
        /*00a0*/ 	.short	0x0005
        /*00a2*/ 	.short	0x0028
        /*00a4*/ 	.byte	0x00, 0xf5, 0x21, 0x00


	//----- nvinfo : EIATTR_KPARAM_INFO
	.align		4
.L_33:
        /*00a8*/ 	.byte	0x04, 0x17
        /*00aa*/ 	.short	(.L_35 - .L_34)
.L_34:
        /*00ac*/ 	.word	0x00000000
        /*00b0*/ 	.short	0x0004
        /*00b2*/ 	.short	0x0020
        /*00b4*/ 	.byte	0x00, 0xf5, 0x21, 0x00


	//----- nvinfo : EIATTR_KPARAM_INFO
	.align		4
.L_35:
        /*00b8*/ 	.byte	0x04, 0x17
        /*00ba*/ 	.short	(.L_37 - .L_36)
.L_36:
        /*00bc*/ 	.word	0x00000000
        /*00c0*/ 	.short	0x0003
        /*00c2*/ 	.short	0x0018
        /*00c4*/ 	.byte	0x00, 0xf5, 0x21, 0x00


	//----- nvinfo : EIATTR_KPARAM_INFO
	.align		4
.L_37:
        /*00c8*/ 	.byte	0x04, 0x17
        /*00ca*/ 	.short	(.L_39 - .L_38)
.L_38:
        /*00cc*/ 	.word	0x00000000
        /*00d0*/ 	.short	0x0002
        /*00d2*/ 	.short	0x0010
        /*00d4*/ 	.byte	0x00, 0xf5, 0x21, 0x00


	//----- nvinfo : EIATTR_KPARAM_INFO
	.align		4
.L_39:
        /*00d8*/ 	.byte	0x04, 0x17
        /*00da*/ 	.short	(.L_41 - .L_40)
.L_40:
        /*00dc*/ 	.word	0x00000000
        /*00e0*/ 	.short	0x0001
        /*00e2*/ 	.short	0x0008
        /*00e4*/ 	.byte	0x00, 0xf5, 0x21, 0x00


	//----- nvinfo : EIATTR_KPARAM_INFO
	.align		4
.L_41:
        /*00e8*/ 	.byte	0x04, 0x17
        /*00ea*/ 	.short	(.L_43 - .L_42)
.L_42:
        /*00ec*/ 	.word	0x00000000
        /*00f0*/ 	.short	0x0000
        /*00f2*/ 	.short	0x0000
        /*00f4*/ 	.byte	0x00, 0xf5, 0x21, 0x00


	//----- nvinfo : EIATTR_SPARSE_MMA_MASK
	.align		4
.L_43:
        /*00f8*/ 	.byte	0x03, 0x50
        /*00fa*/ 	.short	0x0000


	//----- nvinfo : EIATTR_MAXREG_COUNT
	.align		4
        /*00fc*/ 	.byte	0x03, 0x1b
        /*00fe*/ 	.short	0x00ff


	//----- nvinfo : EIATTR_MERCURY_ISA_VERSION
	.align		4
        /*0100*/ 	.byte	0x03, 0x5f
        /*0102*/ 	.short	0x0101


	//----- nvinfo : EIATTR_VRC_CTA_INIT_COUNT
	.align		4
        /*0104*/ 	.byte	0x02, 0x4a
	.zero		1
	.zero		1


	//----- nvinfo : EIATTR_EXIT_INSTR_OFFSETS
	.align		4
        /*0108*/ 	.byte	0x04, 0x1c
        /*010a*/ 	.short	(.L_45 - .L_44)


	//   ....[0]....
.L_44:
        /*010c*/ 	.word	0x000000c0


	//   ....[1]....
        /*0110*/ 	.word	0x00000150


	//   ....[2]....
        /*0114*/ 	.word	0x00002410


	//----- nvinfo : EIATTR_INDIRECT_BRANCH_TARGETS
	.align		4
.L_45:
        /*0118*/ 	.byte	0x04, 0x34
        /*011a*/ 	.short	(.L_47 - .L_46)


	//   ....[0]....
.L_46:
        /*011c*/ 	.word	.L_x_60@srel
        /*0120*/ 	.short	0x0
        /*0122*/ 	.short	0x0
        /*0124*/ 	.word	0x3
        /*0128*/ 	.word	.L_x_61@srel
        /*012c*/ 	.word	.L_x_62@srel
        /*0130*/ 	.word	.L_x_18@srel


	//   ....[1]....
        /*0134*/ 	.word	.L_x_64@srel
        /*0138*/ 	.short	0x0
        /*013a*/ 	.short	0x0
        /*013c*/ 	.word	0x3
        /*0140*/ 	.word	.L_x_65@srel
        /*0144*/ 	.word	.L_x_66@srel
        /*0148*/ 	.word	.L_x_67@srel


	//----- nvinfo : EIATTR_CRS_STACK_SIZE
	.align		4
.L_47:
        /*014c*/ 	.byte	0x04, 0x1e
        /*014e*/ 	.short	(.L_49 - .L_48)
.L_48:
        /*0150*/ 	.word	0x00000000


	//----- nvinfo : EIATTR_CBANK_PARAM_SIZE
	.align		4
.L_49:
        /*0154*/ 	.byte	0x03, 0x19
        /*0156*/ 	.short	0x0060


	//----- nvinfo : EIATTR_PARAM_CBANK
	.align		4
        /*0158*/ 	.byte	0x04, 0x0a
        /*015a*/ 	.short	(.L_51 - .L_50)
	.align		4
.L_50:
        /*015c*/ 	.word	index@(.nv.constant0._Z18calcRiverBiodivEnvPfPKiPKhS3_PKfS5_S5_S5_S1_iifiii)
        /*0160*/ 	.short	0x0380
        /*0162*/ 	.short	0x0060


	//----- nvinfo : EIATTR_SW_WAR
	.align		4
.L_51:
        /*0164*/ 	.byte	0x04, 0x36
        /*0166*/ 	.short	(.L_53 - .L_52)
.L_52:
        /*0168*/ 	.word	0x00000008
.L_53:


//--------------------- .nv.callgraph             --------------------------
	.section	.nv.callgraph,"",@"SHT_CUDA_CALLGRAPH"
	.align	4
	.sectionentsize	8
	.align		4
        /*0000*/ 	.word	0x00000000
	.align		4
        /*0004*/ 	.word	0xffffffff
	.align		4
        /*0008*/ 	.word	0x00000000
	.align		4
        /*000c*/ 	.word	0xfffffffe
	.align		4
        /*0010*/ 	.word	0x00000000
	.align		4
        /*0014*/ 	.word	0xfffffffd
	.align		4
        /*0018*/ 	.word	0x00000000
	.align		4
        /*001c*/ 	.word	0xfffffffc


//--------------------- .nv.constant2._Z18calcRiverBiodivEnvPfPKiPKhS3_PKfS5_S5_S5_S1_iifiii --------------------------
	.section	.nv.constant2._Z18calcRiverBiodivEnvPfPKiPKhS3_PKfS5_S5_S5_S1_iifiii,"a",@progbits
	.sectionflags	@""
	.align	4
.nv.constant2._Z18calcRiverBiodivEnvPfPKiPKhS3_PKfS5_S5_S5_S1_iifiii:
        /*0000*/ 	.byte	0x10, 0x12, 0x00, 0x00, 0x20, 0x0e, 0x00, 0x00, 0xb0, 0x20, 0x00, 0x00, 0x60, 0x1e, 0x00, 0x00
        /*0010*/ 	.byte	0x50, 0x1b, 0x00, 0x00, 0xd0, 0x14, 0x00, 0x00


//--------------------- .text._Z18calcRiverBiodivEnvPfPKiPKhS3_PKfS5_S5_S5_S1_iifiii --------------------------
	.section	.text._Z18calcRiverBiodivEnvPfPKiPKhS3_PKfS5_S5_S5_S1_iifiii,"ax",@progbits
	.align	128
        .global         _Z18calcRiverBiodivEnvPfPKiPKhS3_PKfS5_S5_S5_S1_iifiii
        .type           _Z18calcRiverBiodivEnvPfPKiPKhS3_PKfS5_S5_S5_S1_iifiii,@function
        .size           _Z18calcRiverBiodivEnvPfPKiPKhS3_PKfS5_S5_S5_S1_iifiii,(.L_x_70 - _Z18calcRiverBiodivEnvPfPKiPKhS3_PKfS5_S5_S5_S1_iifiii)
        .other          _Z18calcRiverBiodivEnvPfPKiPKhS3_PKfS5_S5_S5_S1_iifiii,@"STO_CUDA_ENTRY STV_DEFAULT"
_Z18calcRiverBiodivEnvPfPKiPKhS3_PKfS5_S5_S5_S1_iifiii:
.text._Z18calcRiverBiodivEnvPfPKiPKhS3_PKfS5_S5_S5_S1_iifiii:
[----:B------:R-:W-:Y:S01]  /*0000*/  LDC R1, c[0x0][0x37c] ;  /* 0x0000df00ff017b82 */ /* 0x000fe20000000800 */
[----:B------:R-:W0:Y:S01]  /*0010*/  S2R R2, SR_TID.Y ;  /* 0x0000000000027919 */ /* 0x000e220000002200 */
[----:B------:R-:W1:Y:S01]  /*0020*/  LDCU UR4, c[0x0][0x360] ;  /* 0x00006c00ff0477ac */ /* 0x000e620008000800 */
[----:B------:R-:W0:Y:S01]  /*0030*/  S2R R5, SR_CTAID.Y ;  /* 0x0000000000057919 */ /* 0x000e220000002600 */
[----:B------:R-:W0:Y:S01]  /*0040*/  LDCU UR5, c[0x0][0x364] ;  /* 0x00006c80ff0577ac */ /* 0x000e220008000800 */
[----:B------:R-:W1:Y:S01]  /*0050*/  S2R R3, SR_TID.X ;  /* 0x0000000000037919 */ /* 0x000e620000002100 */
[----:B------:R-:W2:Y:S01]  /*0060*/  LDCU.64 UR6, c[0x0][0x3d8] ;  /* 0x00007b00ff0677ac */ /* 0x000ea20008000a00 */
[----:B------:R-:W1:Y:S01]  /*0070*/  S2R R0, SR_CTAID.X ;  /* 0x0000000000007919 */ /* 0x000e620000002500 */
[----:B0-----:R-:W-:-:S05]  /*0080*/  IMAD R2, R5, UR5, R2 ;  /* 0x0000000505027c24 */ /* 0x001fca000f8e0202 */
[----:B--2---:R-:W-:Y:S01]  /*0090*/  ISETP.GE.AND P0, PT, R2, UR6, PT ;  /* 0x0000000602007c0c */ /* 0x004fe2000bf06270 */
[----:B-1----:R-:W-:-:S05]  /*00a0*/  IMAD R3, R0, UR4, R3 ;  /* 0x0000000400037c24 */ /* 0x002fca000f8e0203 */
[----:B------:R-:W-:-:S13]  /*00b0*/  ISETP.GE.OR P0, PT, R3, UR7, P0 ;  /* 0x0000000703007c0c */ /* 0x000fda0008706670 */
[----:B------:R-:W-:Y:S05]  /*00c0*/  @P0 EXIT ;  /* 0x000000000000094d */ /* 0x000fea0003800000 */
[----:B------:R-:W0:Y:S01]  /*00d0*/  LDC.64 R6, c[0x0][0x388] ;  /* 0x0000e200ff067b82 */ /* 0x000e220000000a00 */
[----:B------:R-:W1:Y:S01]  /*00e0*/  LDCU.64 UR4, c[0x0][0x358] ;  /* 0x00006b00ff0477ac */ /* 0x000e620008000a00 */
[----:B------:R-:W-:Y:S01]  /*00f0*/  IMAD R4, R2, UR7, R3 ;  /* 0x0000000702047c24 */ /* 0x000fe2000f8e0203 */
[----:B------:R-:W2:Y:S03]  /*0100*/  LDCU UR8, c[0x0][0x3d0] ;  /* 0x00007a00ff0877ac */ /* 0x000ea60008000800 */
[----:B0-----:R-:W-:-:S06]  /*0110*/  IMAD.WIDE R6, R4, 0x4, R6 ;  /* 0x0000000404067825 */ /* 0x001fcc00078e0206 */
[----:B-1----:R-:W3:Y:S02]  /*0120*/  LDG.E R6, desc[UR4][R6.64] ;  /* 0x0000000406067981 */ /* 0x002ee4000c1e1900 */
[----:B---3--:R-:W-:-:S04]  /*0130*/  I2FP.F32.S32 R0, R6 ;  /* 0x0000000600007245 */ /* 0x008fc80000201400 */
[----:B--2---:R-:W-:-:S13]  /*0140*/  FSETP.GEU.AND P0, PT, R0, UR8, PT ;  /* 0x0000000800007c0b */ /* 0x004fda000bf0e000 */
[----:B------:R-:W-:Y:S05]  /*0150*/  @!P0 EXIT ;  /* 0x000000000000894d */ /* 0x000fea0003800000 */
[----:B------:R-:W0:Y:S01]  /*0160*/  LDC R9, c[0x0][0x3d4] ;  /* 0x0000f500ff097b82 */ /* 0x000e220000000800 */
[----:B------:R-:W-:Y:S01]  /*0170*/  BSSY.RECONVERGENT B2, `(.L_x_0) ;  /* 0x00001fe000027945 */ /* 0x000fe20003800200 */
[----:B------:R-:W-:-:S06]  /*0180*/  IMAD.MOV.U32 R8, RZ, RZ, RZ ;  /* 0x000000ffff087224 */ /* 0x000fcc00078e00ff */
[----:B------:R-:W1:Y:S01]  /*0190*/  LDC R0, c[0x0][0x3cc] ;  /* 0x0000f300ff007b82 */ /* 0x000e620000000800 */
[C-C-:B0-----:R-:W-:Y:S01]  /*01a0*/  IMAD.IADD R5, R2.reuse, 0x1, -R9.reuse ;  /* 0x0000000102057824 */ /* 0x141fe200078e0a09 */
[CC--:B------:R-:W-:Y:S01]  /*01b0*/  ISETP.GT.AND P1, PT, R2.reuse, R9.reuse, PT ;  /* 0x000000090200720c */ /* 0x0c0fe20003f24270 */
[--C-:B------:R-:W-:Y:S01]  /*01c0*/  IMAD.X R6, R2, 0x1, R9.reuse, PT ;  /* 0x0000000102067824 */ /* 0x100fe200038e0609 */
[C---:B------:R-:W-:Y:S01]  /*01d0*/  IADD3.X R7, PT, PT, R3.reuse, R9, RZ, PT, !PT ;  /* 0x0000000903077210 */ /* 0x040fe20003ffe4ff */
[----:B------:R-:W-:Y:S01]  /*01e0*/  IMAD.IADD R10, R3, 0x1, -R9 ;  /* 0x00000001030a7824 */ /* 0x000fe200078e0a09 */
[----:B------:R-:W-:Y:S02]  /*01f0*/  SEL R5, R5, RZ, P1 ;  /* 0x000000ff05057207 */ /* 0x000fe40000800000 */
[----:B------:R-:W-:Y:S02]  /*0200*/  VIMNMX R6, PT, PT, R6, UR6, PT ;  /* 0x0000000606067c48 */ /* 0x000fe4000bfe0100 */
[----:B-1----:R-:W-:-:S02]  /*0210*/  ISETP.GE.AND P0, PT, R0, 0x1, PT ;  /* 0x000000010000780c */ /* 0x002fc40003f06270 */
[----:B------:R-:W-:Y:S02]  /*0220*/  ISETP.GT.AND P1, PT, R3, R9, PT ;  /* 0x000000090300720c */ /* 0x000fe40003f24270 */
[----:B------:R-:W-:Y:S02]  /*0230*/  ISETP.GE.OR P0, PT, R5, R6, !P0 ;  /* 0x000000060500720c */ /* 0x000fe40004706670 */
[----:B------:R-:W-:Y:S02]  /*0240*/  VIMNMX R7, PT, PT, R7, UR7, PT ;  /* 0x0000000707077c48 */ /* 0x000fe4000bfe0100 */
[----:B------:R-:W-:-:S09]  /*0250*/  SEL R10, R10, RZ, P1 ;  /* 0x000000ff0a0a7207 */ /* 0x000fd20000800000 */
[----:B------:R-:W-:Y:S05]  /*0260*/  @P0 BRA `(.L_x_1) ;  /* 0x0000001c00b80947 */ /* 0x000fea0003800000 */
[----:B------:R-:W-:Y:S01]  /*0270*/  IMAD R9, R9, R9, RZ ;  /* 0x0000000909097224 */ /* 0x000fe200078e02ff */
[----:B------:R-:W-:Y:S01]  /*0280*/  IADD3 R11, PT, PT, R6, -0x1, RZ ;  /* 0xffffffff060b7810 */ /* 0x000fe20007ffe0ff */
[----:B------:R-:W-:Y:S01]  /*0290*/  VIADD R12, R7, 0xffffffff ;  /* 0xffffffff070c7836 */ /* 0x000fe20000000000 */
[----:B------:R-:W-:Y:S01]  /*02a0*/  MOV R13, R5 ;  /* 0x00000005000d7202 */ /* 0x000fe20000000f00 */
[----:B------:R-:W-:-:S07]  /*02b0*/  IMAD.MOV.U32 R8, RZ, RZ, RZ ;  /* 0x000000ffff087224 */ /* 0x000fce00078e00ff */
.L_x_41:
[----:B------:R-:W-:Y:S01]  /*02c0*/  ISETP.GE.AND P0, PT, R10, R7, PT ;  /* 0x000000070a00720c */ /* 0x000fe20003f06270 */
[----:B------:R-:W-:-:S12]  /*02d0*/  BSSY.RECONVERGENT B1, `(.L_x_2) ;  /* 0x00001e4000017945 */ /* 0x000fd80003800200 */
[----:B0-2---:R-:W-:Y:S05]  /*02e0*/  @P0 BRA `(.L_x_3) ;  /* 0x0000001c00880947 */ /* 0x005fea0003800000 */
[----:B------:R-:W0:Y:S01]  /*02f0*/  LDC.64 R14, c[0x0][0x3a0] ;  /* 0x0000e800ff0e7b82 */ /* 0x000e220000000a00 */
[----:B------:R-:W-:Y:S02]  /*0300*/  IMAD.MOV.U32 R32, RZ, RZ, R10 ;  /* 0x000000ffff207224 */ /* 0x000fe400078e000a */
[----:B0-----:R-:W-:-:S07]  /*0310*/  IMAD.WIDE R14, R13, 0x4, R14 ;  /* 0x000000040d0e7825 */ /* 0x001fce00078e020e */
.L_x_40:
[----:B0-2---:R-:W-:Y:S01]  /*0320*/  IMAD.IADD R16, R13, 0x1, -R2 ;  /* 0x000000010d107824 */ /* 0x005fe200078e0a02 */
[----:B------:R-:W-:Y:S01]  /*0330*/  IADD3 R0, PT, PT, -R3, R32, RZ ;  /* 0x0000002003007210 */ /* 0x000fe20007ffe1ff */
[----:B------:R-:W-:Y:S02]  /*0340*/  BSSY.RECONVERGENT B0, `(.L_x_4) ;  /* 0x00001d9000007945 */ /* 0x000fe40003800200 */
[----:B------:R-:W-:-:S04]  /*0350*/  IMAD R17, R16, R16, RZ ;  /* 0x0000001010117224 */ /* 0x000fc800078e02ff */
[----:B------:R-:W-:-:S05]  /*0360*/  IMAD R0, R0, R0, R17 ;  /* 0x0000000000007224 */ /* 0x000fca00078e0211 */
[----:B------:R-:W-:-:S13]  /*0370*/  ISETP.GT.U32.AND P0, PT, R0, R9, PT ;  /* 0x000000090000720c */ /* 0x000fda0003f04070 */
[----:B------:R-:W-:Y:S05]  /*0380*/  @P0 BRA `(.L_x_5) ;  /* 0x0000001c00500947 */ /* 0x000fea0003800000 */
[----:B------:R-:W-:Y:S01]  /*0390*/  BSSY.RECONVERGENT B3, `(.L_x_6) ;  /* 0x0000072000037945 */ /* 0x000fe20003800200 */
[----:B------:R-:W-:Y:S01]  /*03a0*/  IMAD.MOV.U32 R16, RZ, RZ, 0x3db851ec ;  /* 0x3db851ecff107424 */ /* 0x000fe200078e00ff */
[----:B------:R-:W-:Y:S01]  /*03b0*/  MOV R20, R13 ;  /* 0x0000000d00147202 */ /* 0x000fe20000000f00 */
[----:B------:R-:W-:Y:S02]  /*03c0*/  IMAD.MOV.U32 R17, RZ, RZ, RZ ;  /* 0x000000ffff117224 */ /* 0x000fe400078e00ff */
[----:B------:R-:W-:-:S07]  /*03d0*/  IMAD.MOV.U32 R21, RZ, RZ, R32 ;  /* 0x000000ffff157224 */ /* 0x000fce00078e0020 */
.L_x_13:
[----:B------:R-:W-:Y:S01]  /*03e0*/  ISETP.NE.AND P0, PT, R20, R2, PT ;  /* 0x000000021400720c */ /* 0x000fe20003f05270 */
[----:B------:R-:W-:Y:S01]  /*03f0*/  IMAD.MOV.U32 R33, RZ, RZ, R16 ;  /* 0x000000ffff217224 */ /* 0x000fe200078e0010 */
[----:B------:R-:W-:-:S13]  /*0400*/  ISETP.EQ.AND P1, PT, R21, R3, PT ;  /* 0x000000031500720c */ /* 0x000fda0003f22270 */
[----:B------:R-:W-:Y:S05]  /*0410*/  @!P0 BRA P1, `(.L_x_7) ;  /* 0x0000000400a48947 */ /* 0x000fea0000800000 */
[----:B------:R-:W0:Y:S01]  /*0420*/  LDCU UR8, c[0x0][0x3dc] ;  /* 0x00007b80ff0877ac */ /* 0x000e220008000800 */
[----:B------:R-:W1:Y:S01]  /*0430*/  LDC.64 R22, c[0x0][0x3a0] ;  /* 0x0000e800ff167b82 */ /* 0x000e620000000a00 */
[----:B------:R-:W2:Y:S07]  /*0440*/  LDCU.64 UR6, c[0x0][0x390] ;  /* 0x00007200ff0677ac */ /* 0x000eae0008000a00 */
[----:B------:R-:W3:Y:S01]  /*0450*/  LDC.64 R18, c[0x0][0x3a8] ;  /* 0x0000ea00ff127b82 */ /* 0x000ee20000000a00 */
[----:B0-----:R-:W-:-:S05]  /*0460*/  IMAD R0, R20, UR8, R21 ;  /* 0x0000000814007c24 */ /* 0x001fca000f8e0215 */
[----:B--2---:R-:W-:-:S04]  /*0470*/  IADD3 R26, P0, PT, R0, UR6, RZ ;  /* 0x00000006001a7c10 */ /* 0x004fc8000ff1e0ff */
[----:B------:R-:W-:-:S05]  /*0480*/  LEA.HI.X.SX32 R27, R0, UR7, 0x1, P0 ;  /* 0x00000007001b7c11 */ /* 0x000fca00080f0eff */
[----:B------:R-:W2:Y:S01]  /*0490*/  LDG.E.U8 R26, desc[UR4][R26.64] ;  /* 0x000000041a1a7981 */ /* 0x000ea2000c1e1100 */
[----:B-1----:R-:W-:-:S04]  /*04a0*/  IMAD.WIDE R22, R20, 0x4, R22 ;  /* 0x0000000414167825 */ /* 0x002fc800078e0216 */
[----:B---3--:R-:W-:Y:S02]  /*04b0*/  IMAD.WIDE R24, R21, 0x4, R18 ;  /* 0x0000000415187825 */ /* 0x008fe400078e0212 */
[----:B------:R0:W5:Y:S04]  /*04c0*/  LDG.E R18, desc[UR4][R22.64] ;  /* 0x0000000416127981 */ /* 0x000168000c1e1900 */
[----:B------:R0:W5:Y:S01]  /*04d0*/  LDG.E R19, desc[UR4][R24.64] ;  /* 0x0000000418137981 */ /* 0x000162000c1e1900 */
[----:B------:R-:W-:Y:S01]  /*04e0*/  BSSY.RECONVERGENT B4, `(.L_x_8) ;  /* 0x000001e000047945 */ /* 0x000fe20003800200 */
[----:B------:R-:W-:Y:S01]  /*04f0*/  HFMA2 R0, -RZ, RZ, 0, 0 ;  /* 0x00000000ff007431 */ /* 0x000fe200000001ff */
[----:B--2---:R-:W-:-:S13]  /*0500*/  ISETP.NE.AND P0, PT, R26, RZ, PT ;  /* 0x000000ff1a00720c */ /* 0x004fda0003f05270 */
[----:B0-----:R-:W-:Y:S05]  /*0510*/  @!P0 BRA `(.L_x_9) ;  /* 0x0000000000688947 */ /* 0x001fea0003800000 */
[----:B------:R-:W0:Y:S01]  /*0520*/  I2F.U16 R22, R26 ;  /* 0x0000001a00167306 */ /* 0x000e220000101000 */
[----:B------:R-:W-:Y:S01]  /*0530*/  MOV R25, 0x3dc6b27f ;  /* 0x3dc6b27f00197802 */ /* 0x000fe20000000f00 */
[C---:B0-----:R-:W-:Y:S01]  /*0540*/  VIADD R0, R22.reuse, 0xc0cafb0d ;  /* 0xc0cafb0d16007836 */ /* 0x041fe20000000000 */
[----:B------:R-:W-:-:S04]  /*0550*/  ISETP.GT.U32.AND P0, PT, R22, 0x7f7fffff, PT ;  /* 0x7f7fffff1600780c */ /* 0x000fc80003f04070 */
[----:B------:R-:W-:-:S05]  /*0560*/  LOP3.LUT R23, R0, 0xff800000, RZ, 0xc0, !PT ;  /* 0xff80000000177812 */ /* 0x000fca00078ec0ff */
[----:B------:R-:W-:-:S04]  /*0570*/  IMAD.IADD R0, R22, 0x1, -R23 ;  /* 0x0000000116007824 */ /* 0x000fc800078e0a17 */
[----:B------:R-:W-:Y:S01]  /*0580*/  FADD R24, R0, -1 ;  /* 0xbf80000000187421 */ /* 0x000fe20000000000 */
[----:B------:R-:W-:Y:S01]  /*0590*/  I2FP.F32.S32 R0, R23 ;  /* 0x0000001700007245 */ /* 0x000fe20000201400 */
[----:B------:R-:W-:Y:S02]  /*05a0*/  IMAD.MOV.U32 R23, RZ, RZ, 0x7f800000 ;  /* 0x7f800000ff177424 */ /* 0x000fe400078e00ff */
[----:B------:R-:W-:Y:S02]  /*05b0*/  FFMA R25, R24, R25, -0.16845393180847167969 ;  /* 0xbe2c7f3018197423 */ /* 0x000fe40000000019 */
[----:B------:R-:W-:Y:S02]  /*05c0*/  FFMA R0, R0, 1.1920928955078125e-07, RZ ;  /* 0x3400000000007823 */ /* 0x000fe400000000ff */
[----:B------:R-:W-:-:S04]  /*05d0*/  FFMA R25, R24, R25, 0.1716887056827545166 ;  /* 0x3e2fcf2a18197423 */ /* 0x000fc80000000019 */
[----:B------:R-:W-:-:S04]  /*05e0*/  FFMA R25, R24, R25, -0.17900948226451873779 ;  /* 0xbe374e4318197423 */ /* 0x000fc80000000019 */
[----:B------:R-:W-:-:S04]  /*05f0*/  FFMA R25, R24, R25, 0.20512372255325317383 ;  /* 0x3e520bf418197423 */ /* 0x000fc80000000019 */
[----:B------:R-:W-:-:S04]  /*0600*/  FFMA R25, R24, R25, -0.24046532809734344482 ;  /* 0xbe763c8b18197423 */ /* 0x000fc80000000019 */
[----:B------:R-:W-:-:S04]  /*0610*/  FFMA R25, R24, R25, 0.28857114911079406738 ;  /* 0x3e93bf9918197423 */ /* 0x000fc80000000019 */
[----:B------:R-:W-:-:S04]  /*0620*/  FFMA R25, R24, R25, -0.36067417263984680176 ;  /* 0xbeb8aa4918197423 */ /* 0x000fc80000000019 */
[----:B------:R-:W-:-:S04]  /*0630*/  FFMA R25, R24, R25, 0.48089820146560668945 ;  /* 0x3ef6384a18197423 */ /* 0x000fc80000000019 */
[----:B------:R-:W-:-:S04]  /*0640*/  FFMA R25, R24, R25, -0.72134751081466674805 ;  /* 0xbf38aa3b18197423 */ /* 0x000fc80000000019 */
[----:B------:R-:W-:-:S04]  /*0650*/  FMUL R25, R24, R25 ;  /* 0x0000001918197220 */ /* 0x000fc80000400000 */
[----:B------:R-:W-:-:S04]  /*0660*/  FMUL R25, R24, R25 ;  /* 0x0000001918197220 */ /* 0x000fc80000400000 */
[----:B------:R-:W-:-:S04]  /*0670*/  FFMA R25, R24, 1.4426950216293334961, R25 ;  /* 0x3fb8aa3b18197823 */ /* 0x000fc80000000019 */
[----:B------:R-:W-:Y:S01]  /*0680*/  FADD R25, R0, R25 ;  /* 0x0000001900197221 */ /* 0x000fe20000000000 */
[----:B------:R-:W-:-:S06]  /*0690*/  @P0 FFMA R25, R22, R23, +INF ;  /* 0x7f80000016190423 */ /* 0x000fcc0000000017 */
[----:B------:R-:W0:Y:S02]  /*06a0*/  F2I.TRUNC.NTZ R25, R25 ;  /* 0x0000001900197305 */ /* 0x000e24000020f100 */
[----:B0-----:R-:W-:-:S07]  /*06b0*/  VIADD R0, R25, 0x1 ;  /* 0x0000000119007836 */ /* 0x001fce0000000000 */
.L_x_9:
[----:B------:R-:W-:Y:S05]  /*06c0*/  BSYNC.RECONVERGENT B4 ;  /* 0x0000000000047941 */ /* 0x000fea0003800200 */
.L_x_8:
[----:B------:R-:W-:Y:S01]  /*06d0*/  SHF.L.U32 R23, R0, 0x3, RZ ;  /* 0x0000000300177819 */ /* 0x000fe200000006ff */
[----:B------:R-:W-:Y:S01]  /*06e0*/  IMAD.MOV.U32 R22, RZ, RZ, RZ ;  /* 0x000000ffff167224 */ /* 0x000fe200078e00ff */
[----:B------:R-:W-:Y:S02]  /*06f0*/  BSSY.RECONVERGENT B4, `(.L_x_10) ;  /* 0x0000032000047945 */ /* 0x000fe40003800200 */
[C---:B------:R-:W-:Y:S02]  /*0700*/  ISETP.EQ.AND P3, PT, R23.reuse, RZ, PT ;  /* 0x000000ff1700720c */ /* 0x040fe40003f62270 */
[C---:B------:R-:W-:Y:S02]  /*0710*/  ISETP.EQ.AND P4, PT, R23.reuse, 0x8, PT ;  /* 0x000000081700780c */ /* 0x040fe40003f82270 */
[C---:B------:R-:W-:Y:S02]  /*0720*/  ISETP.EQ.AND P0, PT, R23.reuse, 0x10, PT ;  /* 0x000000101700780c */ /* 0x040fe40003f02270 */
[----:B------:R-:W-:-:S02]  /*0730*/  ISETP.EQ.AND P1, PT, R23, 0x18, PT ;  /* 0x000000181700780c */ /* 0x000fc40003f22270 */
[----:B------:R-:W-:-:S05]  /*0740*/  ISETP.EQ.AND P2, PT, R23, 0x20, PT ;  /* 0x000000201700780c */ /* 0x000fca0003f42270 */
[----:B------:R-:W-:Y:S01]  /*0750*/  @P3 IMAD.MOV.U32 R0, RZ, RZ, RZ ;  /* 0x000000ffff003224 */ /* 0x000fe200078e00ff */
[C---:B------:R-:W-:Y:S01]  /*0760*/  ISETP.EQ.AND P3, PT, R23.reuse, 0x28, PT ;  /* 0x000000281700780c */ /* 0x040fe20003f62270 */
[----:B------:R-:W-:Y:S01]  /*0770*/  @P4 IMAD.MOV.U32 R0, RZ, RZ, 0x1 ;  /* 0x00000001ff004424 */ /* 0x000fe200078e00ff */
[C---:B------:R-:W-:Y:S02]  /*0780*/  ISETP.EQ.AND P4, PT, R23.reuse, 0x30, PT ;  /* 0x000000301700780c */ /* 0x040fe40003f82270 */
[----:B------:R-:W-:Y:S01]  /*0790*/  @P0 MOV R22, 0x1 ;  /* 0x0000000100160802 */ /* 0x000fe20000000f00 */
[----:B------:R-:W-:Y:S01]  /*07a0*/  @P1 IMAD.MOV.U32 R22, RZ, RZ, 0x1 ;  /* 0x00000001ff161424 */ /* 0x000fe200078e00ff */
[----:B------:R-:W-:Y:S01]  /*07b0*/  @P0 MOV R0, 0x1 ;  /* 0x0000000100000802 */ /* 0x000fe20000000f00 */
[----:B------:R-:W-:Y:S01]  /*07c0*/  @P2 IMAD.MOV.U32 R22, RZ, RZ, 0x1 ;  /* 0x00000001ff162424 */ /* 0x000fe200078e00ff */
[----:B------:R-:W-:Y:S02]  /*07d0*/  ISETP.EQ.AND P0, PT, R23, 0x38, PT ;  /* 0x000000381700780c */ /* 0x000fe40003f02270 */
[----:B------:R-:W-:-:S02]  /*07e0*/  @P1 MOV R0, RZ ;  /* 0x000000ff00001202 */ /* 0x000fc40000000f00 */
[----:B------:R-:W-:Y:S01]  /*07f0*/  ISETP.EQ.AND P1, PT, R23, 0x40, PT ;  /* 0x000000401700780c */ /* 0x000fe20003f22270 */
[----:B------:R-:W-:Y:S01]  /*0800*/  @P3 IMAD.MOV.U32 R22, RZ, RZ, RZ ;  /* 0x000000ffff163224 */ /* 0x000fe200078e00ff */
[----:B------:R-:W-:Y:S01]  /*0810*/  @P2 MOV R0, 0xffffffff ;  /* 0xffffffff00002802 */ /* 0x000fe20000000f00 */
[----:B------:R-:W-:Y:S01]  /*0820*/  @P4 IMAD.MOV.U32 R22, RZ, RZ, -0x1 ;  /* 0xffffffffff164424 */ /* 0x000fe200078e00ff */
[----:B------:R-:W-:Y:S02]  /*0830*/  @P3 MOV R0, 0xffffffff ;  /* 0xffffffff00003802 */ /* 0x000fe40000000f00 */
[----:B------:R-:W-:-:S03]  /*0840*/  @P4 MOV R0, 0xffffffff ;  /* 0xffffffff00004802 */ /* 0x000fc60000000f00 */
[----:B------:R-:W-:Y:S01]  /*0850*/  @P0 IMAD.MOV.U32 R22, RZ, RZ, -0x1 ;  /* 0xffffffffff160424 */ /* 0x000fe200078e00ff */
[----:B------:R-:W-:-:S03]  /*0860*/  @P0 MOV R0, RZ ;  /* 0x000000ff00000202 */ /* 0x000fc60000000f00 */
[----:B------:R-:W-:Y:S02]  /*0870*/  @P1 IMAD.MOV.U32 R22, RZ, RZ, -0x1 ;  /* 0xffffffffff161424 */ /* 0x000fe400078e00ff */
[----:B------:R-:W-:-:S03]  /*0880*/  @P1 IMAD.MOV.U32 R0, RZ, RZ, 0x1 ;  /* 0x00000001ff001424 */ /* 0x000fc600078e00ff */
[----:B------:R-:W-:Y:S02]  /*0890*/  VIADDMNMX R22, R22, R20, R5, !PT ;  /* 0x0000001416167246 */ /* 0x000fe40007800105 */
[----:B------:R-:W-:Y:S02]  /*08a0*/  VIADDMNMX R25, R0, R21, R10, !PT ;  /* 0x0000001500197246 */ /* 0x000fe4000780010a */
[----:B------:R-:W-:Y:S02]  /*08b0*/  VIMNMX R23, PT, PT, R11, R22, PT ;  /* 0x000000160b177248 */ /* 0x000fe40003fe0100 */
[----:B------:R-:W-:Y:S02]  /*08c0*/  VIMNMX R22, PT, PT, R12, R25, PT ;  /* 0x000000190c167248 */ /* 0x000fe40003fe0100 */
[----:B------:R-:W-:-:S04]  /*08d0*/  IADD3 R0, PT, PT, R23, -R20, RZ ;  /* 0x8000001417007210 */ /* 0x000fc80007ffe0ff */
[----:B------:R-:W-:Y:S01]  /*08e0*/  I2FP.F32.S32 R24, R0 ;  /* 0x0000000000187245 */ /* 0x000fe20000201400 */
[----:B------:R-:W-:-:S04]  /*08f0*/  IMAD.IADD R0, R22, 0x1, -R21 ;  /* 0x0000000116007824 */ /* 0x000fc800078e0a15 */
[----:B-----5:R-:W-:Y:S01]  /*0900*/  FMUL R19, R19, R24 ;  /* 0x0000001813137220 */ /* 0x020fe20000400000 */
[----:B------:R-:W-:-:S03]  /*0910*/  I2FP.F32.S32 R25, R0 ;  /* 0x0000000000197245 */ /* 0x000fc60000201400 */
[----:B------:R-:W-:Y:S02]  /*0920*/  FMUL R19, R19, R19 ;  /* 0x0000001313137220 */ /* 0x000fe40000400000 */
[----:B------:R-:W-:-:S04]  /*0930*/  FMUL R18, R18, R25 ;  /* 0x0000001912127220 */ /* 0x000fc80000400000 */
[----:B------:R-:W-:-:S04]  /*0940*/  FFMA R0, R18, R18, R19 ;  /* 0x0000001212007223 */ /* 0x000fc80000000013 */
[----:B------:R0:W1:Y:S01]  /*0950*/  MUFU.RSQ R25, R0 ;  /* 0x0000000000197308 */ /* 0x0000620000001400 */
[----:B------:R-:W-:-:S04]  /*0960*/  IADD3 R18, PT, PT, R0, -0xd000000, RZ ;  /* 0xf300000000127810 */ /* 0x000fc80007ffe0ff */
[----:B------:R-:W-:-:S13]  /*0970*/  ISETP.GT.U32.AND P0, PT, R18, 0x727fffff, PT ;  /* 0x727fffff1200780c */ /* 0x000fda0003f04070 */
[----:B01----:R-:W-:Y:S05]  /*0980*/  @!P0 BRA `(.L_x_11) ;  /* 0x0000000000108947 */ /* 0x003fea0003800000 */
[----:B------:R-:W-:-:S07]  /*0990*/  MOV R27, 0x9b0 ;  /* 0x000009b0001b7802 */ /* 0x000fce0000000f00 */
[----:B------:R-:W-:Y:S05]  /*09a0*/  CALL.REL.NOINC `($__internal_1_$__cuda_sm20_sqrt_rn_f32_slowpath) ;  /* 0x0000002000107944 */ /* 0x000fea0003c00000 */
[----:B------:R-:W-:Y:S01]  /*09b0*/  IMAD.MOV.U32 R19, RZ, RZ, R0 ;  /* 0x000000ffff137224 */ /* 0x000fe200078e0000 */
[----:B------:R-:W-:Y:S06]  /*09c0*/  BRA `(.L_x_12) ;  /* 0x0000000000107947 */ /* 0x000fec0003800000 */
.L_x_11:
[----:B------:R-:W-:Y:S01]  /*09d0*/  FMUL.FTZ R19, R0, R25 ;  /* 0x0000001900137220 */ /* 0x000fe20000410000 */
[----:B------:R-:W-:-:S03]  /*09e0*/  FMUL.FTZ R18, R25, 0.5 ;  /* 0x3f00000019127820 */ /* 0x000fc60000410000 */
[----:B------:R-:W-:-:S04]  /*09f0*/  FFMA R0, -R19, R19, R0 ;  /* 0x0000001313007223 */ /* 0x000fc80000000100 */
[----:B------:R-:W-:-:S07]  /*0a00*/  FFMA R19, R0, R18, R19 ;  /* 0x0000001200137223 */ /* 0x000fce0000000013 */
.L_x_12:
[----:B------:R-:W-:Y:S05]  /*0a10*/  BSYNC.RECONVERGENT B4 ;  /* 0x0000000000047941 */ /* 0x000fea0003800200 */
.L_x_10:
[----:B------:R-:W-:Y:S01]  /*0a20*/  ISETP.NE.AND P0, PT, R23, R20, PT ;  /* 0x000000141700720c */ /* 0x000fe20003f05270 */
[----:B------:R-:W-:Y:S01]  /*0a30*/  FADD R16, R19, R16 ;  /* 0x0000001013107221 */ /* 0x000fe20000000000 */
[C---:B------:R-:W-:Y:S01]  /*0a40*/  ISETP.LT.U32.AND P1, PT, R17.reuse, 0x1387, PT ;  /* 0x000013871100780c */ /* 0x040fe20003f21070 */
[----:B------:R-:W-:Y:S01]  /*0a50*/  IMAD.MOV.U32 R33, RZ, RZ, -0x40800000 ;  /* 0xbf800000ff217424 */ /* 0x000fe200078e00ff */
[----:B------:R-:W-:Y:S01]  /*0a60*/  ISETP.NE.OR P0, PT, R22, R21, P0 ;  /* 0x000000151600720c */ /* 0x000fe20000705670 */
[----:B------:R-:W-:Y:S01]  /*0a70*/  IMAD.MOV.U32 R21, RZ, RZ, R22 ;  /* 0x000000ffff157224 */ /* 0x000fe200078e0016 */
[----:B------:R-:W-:Y:S02]  /*0a80*/  IADD3 R17, PT, PT, R17, 0x1, RZ ;  /* 0x0000000111117810 */ /* 0x000fe40007ffe0ff */
[----:B------:R-:W-:-:S09]  /*0a90*/  MOV R20, R23 ;  /* 0x0000001700147202 */ /* 0x000fd20000000f00 */
[----:B------:R-:W-:Y:S05]  /*0aa0*/  @P0 BRA P1, `(.L_x_13) ;  /* 0xfffffff8004c0947 */ /* 0x000fea000083ffff */
.L_x_7:
[----:B------:R-:W-:Y:S05]  /*0ab0*/  BSYNC.RECONVERGENT B3 ;  /* 0x0000000000037941 */ /* 0x000fea0003800200 */
.L_x_6:
[----:B------:R-:W-:Y:S01]  /*0ac0*/  FADD R16, R33, 1 ;  /* 0x3f80000021107421 */ /* 0x000fe20000000000 */
[----:B------:R-:W-:Y:S01]  /*0ad0*/  UMOV UR6, 0xa0b5ed8d ;  /* 0xa0b5ed8d00067882 */ /* 0x000fe20000000000 */
[----:B------:R-:W-:-:S04]  /*0ae0*/  UMOV UR7, 0x3eb0c6f7 ;  /* 0x3eb0c6f700077882 */ /* 0x000fc80000000000 */
[----:B------:R-:W0:Y:S02]  /*0af0*/  F2F.F64.F32 R16, |R16| ;  /* 0x4000001000107310 */ /* 0x000e240000201800 */
[----:B0-----:R-:W-:-:S14]  /*0b00*/  DSETP.GEU.AND P0, PT, R16, UR6, PT ;  /* 0x0000000610007e2a */ /* 0x001fdc000bf0e000 */
[----:B------:R-:W-:Y:S05]  /*0b10*/  @!P0 BRA `(.L_x_5) ;  /* 0x00000014006c8947 */ /* 0x000fea0003800000 */
[----:B------:R-:W0:Y:S01]  /*0b20*/  LDCU UR8, c[0x0][0x3dc] ;  /* 0x00007b80ff0877ac */ /* 0x000e220008000800 */
[----:B------:R-:W1:Y:S01]  /*0b30*/  LDC.64 R22, c[0x0][0x3c0] ;  /* 0x0000f000ff167b82 */ /* 0x000e620000000a00 */
[----:B------:R-:W2:Y:S01]  /*0b40*/  LDG.E R16, desc[UR4][R14.64] ;  /* 0x000000040e107981 */ /* 0x000ea2000c1e1900 */
[----:B------:R-:W3:Y:S06]  /*0b50*/  LDCU.64 UR6, c[0x0][0x398] ;  /* 0x00007300ff0677ac */ /* 0x000eec0008000a00 */
[----:B------:R-:W4:Y:S01]  /*0b60*/  LDC.64 R20, c[0x0][0x3a8] ;  /* 0x0000ea00ff147b82 */ /* 0x000f220000000a00 */
[----:B0-----:R-:W-:-:S05]  /*0b70*/  IMAD R0, R13, UR8, R32 ;  /* 0x000000080d007c24 */ /* 0x001fca000f8e0220 */
[C---:B---3--:R-:W-:Y:S01]  /*0b80*/  IADD3 R24, P0, PT, R0.reuse, UR6, RZ ;  /* 0x0000000600187c10 */ /* 0x048fe2000ff1e0ff */
[----:B-1----:R-:W3:Y:S03]  /*0b90*/  LDG.E R22, desc[UR4][R22.64] ;  /* 0x0000000416167981 */ /* 0x002ee6000c1e1900 */
[----:B------:R-:W-:-:S06]  /*0ba0*/  LEA.HI.X.SX32 R25, R0, UR7, 0x1, P0 ;  /* 0x0000000700197c11 */ /* 0x000fcc00080f0eff */
[----:B------:R-:W3:Y:S01]  /*0bb0*/  LDG.E.U8 R25, desc[UR4][R24.64] ;  /* 0x0000000418197981 */ /* 0x000ee2000c1e1100 */
[----:B----4-:R-:W-:-:S06]  /*0bc0*/  IMAD.WIDE R20, R32, 0x4, R20 ;  /* 0x0000000420147825 */ /* 0x010fcc00078e0214 */
[----:B------:R-:W2:Y:S01]  /*0bd0*/  LDG.E R21, desc[UR4][R20.64] ;  /* 0x0000000414157981 */ /* 0x000ea2000c1e1900 */
[----:B------:R-:W-:Y:S04]  /*0be0*/  BSSY.RECONVERGENT B3, `(.L_x_14) ;  /* 0x000014d000037945 */ /* 0x000fe80003800200 */
[----:B------:R-:W-:Y:S01]  /*0bf0*/  BSSY.RELIABLE B4, `(.L_x_15) ;  /* 0x0000019000047945 */ /* 0x000fe20003800100 */
[----:B------:R-:W-:Y:S01]  /*0c00*/  MOV R34, RZ ;  /* 0x000000ff00227202 */ /* 0x000fe20000000f00 */
[----:B------:R-:W-:Y:S01]  /*0c10*/  IMAD.MOV.U32 R18, RZ, RZ, RZ ;  /* 0x000000ffff127224 */ /* 0x000fe200078e00ff */
[----:B------:R-:W-:Y:S01]  /*0c20*/  MOV R17, RZ ;  /* 0x000000ff00117202 */ /* 0x000fe20000000f00 */
[----:B------:R-:W-:Y:S01]  /*0c30*/  IMAD.MOV.U32 R27, RZ, RZ, RZ ;  /* 0x000000ffff1b7224 */ /* 0x000fe200078e00ff */
[----:B---3--:R-:W-:Y:S01]  /*0c40*/  ISETP.NE.AND P0, PT, R22, R25, PT ;  /* 0x000000191600720c */ /* 0x008fe20003f05270 */
[----:B--2---:R-:W-:-:S12]  /*0c50*/  FMUL R16, R16, R21 ;  /* 0x0000001510107220 */ /* 0x004fd80000400000 */
[----:B------:R-:W-:Y:S05]  /*0c60*/  @!P0 BRA `(.L_x_16) ;  /* 0x0000000000448947 */ /* 0x000fea0003800000 */
[----:B------:R-:W-:Y:S01]  /*0c70*/  BSSY.RELIABLE B5, `(.L_x_17) ;  /* 0x000000f000057945 */ /* 0x000fe20003800100 */
.L_x_19:
[----:B------:R-:W0:Y:S01]  /*0c80*/  LDCU UR6, c[0x0][0x3cc] ;  /* 0x00007980ff0677ac */ /* 0x000e220008000800 */
[----:B------:R-:W-:-:S04]  /*0c90*/  IADD3 R34, PT, PT, R34, 0x1, RZ ;  /* 0x0000000122227810 */ /* 0x000fc80007ffe0ff */
[----:B0-----:R-:W-:-:S13]  /*0ca0*/  ISETP.NE.AND P0, PT, R34, UR6, PT ;  /* 0x0000000622007c0c */ /* 0x001fda000bf05270 */
[----:B------:R-:W-:Y:S05]  /*0cb0*/  @!P0 BREAK.RELIABLE B5 ;  /* 0x0000000000058942 */ /* 0x000fea0003800100 */
[----:B------:R-:W-:Y:S05]  /*0cc0*/  @!P0 BREAK.RELIABLE B4 ;  /* 0x0000000000048942 */ /* 0x000fea0003800100 */
[----:B------:R-:W-:Y:S05]  /*0cd0*/  @!P0 BRA `(.L_x_18) ;  /* 0x0000001000f48947 */ /* 0x000fea0003800000 */
[----:B------:R-:W0:Y:S01]  /*0ce0*/  LDCU.64 UR6, c[0x0][0x3c0] ;  /* 0x00007800ff0677ac */ /* 0x000e220008000a00 */
[----:B------:R-:W-:-:S03]  /*0cf0*/  IMAD.WIDE.U32 R18, R34, 0x4, RZ ;  /* 0x0000000422127825 */ /* 0x000fc600078e00ff */
[----:B0-----:R-:W-:-:S04]  /*0d00*/  IADD3 R20, P0, PT, R18, UR6, RZ ;  /* 0x0000000612147c10 */ /* 0x001fc8000ff1e0ff */
[----:B------:R-:W-:-:S05]  /*0d10*/  IADD3.X R21, PT, PT, R19, UR7, RZ, P0, !PT ;  /* 0x0000000713157c10 */ /* 0x000fca00087fe4ff */
[----:B------:R-:W2:Y:S01]  /*0d20*/  LDG.E R20, desc[UR4][R20.64] ;  /* 0x0000000414147981 */ /* 0x000ea2000c1e1900 */
[----:B------:R-:W-:Y:S01]  /*0d30*/  IMAD.MOV.U32 R27, RZ, RZ, RZ ;  /* 0x000000ffff1b7224 */ /* 0x000fe200078e00ff */
[----:B--2---:R-:W-:-:S13]  /*0d40*/  ISETP.NE.AND P0, PT, R20, R25, PT ;  /* 0x000000191400720c */ /* 0x004fda0003f05270 */
[----:B------:R-:W-:Y:S05]  /*0d50*/  @P0 BRA `(.L_x_19) ;  /* 0xfffffffc00c80947 */ /* 0x000fea000383ffff */
[----:B------:R-:W-:Y:S05]  /*0d60*/  BSYNC.RELIABLE B5 ;  /* 0x0000000000057941 */ /* 0x000fea0003800100 */
.L_x_17:
[----:B------:R-:W-:-:S07]  /*0d70*/  MOV R17, R19 ;  /* 0x0000001300117202 */ /* 0x000fce0000000f00 */
.L_x_16:
[----:B------:R-:W-:Y:S05]  /*0d80*/  BSYNC.RELIABLE B4 ;  /* 0x0000000000047941 */ /* 0x000fea0003800100 */
.L_x_15:
[----:B------:R-:W0:Y:S02]  /*0d90*/  LDC R19, c[0x0][0x3c8] ;  /* 0x0000f200ff137b82 */ /* 0x000e240000000800 */
[----:B0-----:R-:W-:-:S13]  /*0da0*/  ISETP.GT.AND P0, PT, R19, 0x2, PT ;  /* 0x000000021300780c */ /* 0x001fda0003f04270 */
[----:B------:R-:W-:Y:S05]  /*0db0*/  @P0 BRA `(.L_x_20) ;  /* 0x0000000400ac0947 */ /* 0x000fea0003800000 */
[----:B------:R-:W-:-:S05]  /*0dc0*/  VIADD R0, R19, 0xffffffff ;  /* 0xffffffff13007836 */ /* 0x000fca0000000000 */
[----:B------:R-:W-:-:S04]  /*0dd0*/  VIMNMX.U32 R0, PT, PT, R0, 0x2, PT ;  /* 0x0000000200007848 */ /* 0x000fc80003fe0000 */
[----:B------:R-:W-:-:S04]  /*0de0*/  SHF.L.U32 R0, R0, 0x2, RZ ;  /* 0x0000000200007819 */ /* 0x000fc800000006ff */
[----:B------:R-:W0:Y:S02]  /*0df0*/  LDC R20, c[0x2][R0] ;  /* 0x0080000000147b82 */ /* 0x000e240000000800 */
[----:B0-----:R-:W-:-:S04]  /*0e00*/  SHF.R.S32.HI R21, RZ, 0x1f, R20 ;  /* 0x0000001fff157819 */ /* 0x001fc80000011414 */
.L_x_60:
[----:B------:R-:W-:Y:S05]  /*0e10*/  BRX R20 -0xe20                                                               (*"BRANCH_TARGETS .L_x_61,.L_x_62,.L_x_18"*) ;  /* 0xfffffff014787949 */ /* 0x000fea000383ffff */
.L_x_62:
[----:B------:R-:W0:Y:S02]  /*0e20*/  LDCU.64 UR6, c[0x0][0x3b0] ;  /* 0x00007600ff0677ac */ /* 0x000e240008000a00 */
[----:B0-----:R-:W-:-:S04]  /*0e30*/  IADD3 R36, P0, PT, R18, UR6, RZ ;  /* 0x0000000612247c10 */ /* 0x001fc8000ff1e0ff */
[----:B------:R-:W-:-:S05]  /*0e40*/  IADD3.X R37, PT, PT, R17, UR7, RZ, P0, !PT ;  /* 0x0000000711257c10 */ /* 0x000fca00087fe4ff */
[----:B------:R-:W2:Y:S02]  /*0e50*/  LDG.E R36, desc[UR4][R36.64] ;  /* 0x0000000424247981 */ /* 0x000ea4000c1e1900 */
[----:B--2---:R-:W-:-:S13]  /*0e60*/  FSETP.GTU.AND P0, PT, R33, R36, PT ;  /* 0x000000242100720b */ /* 0x004fda0003f0c000 */
[----:B------:R-:W-:Y:S05]  /*0e70*/  @P0 BRA `(.L_x_18) ;  /* 0x00000010008c0947 */ /* 0x000fea0003800000 */
[----:B------:R-:W0:Y:S01]  /*0e80*/  F2F.F64.F32 R20, R36 ;  /* 0x0000002400147310 */ /* 0x000e220000201800 */
[----:B------:R-:W-:Y:S01]  /*0e90*/  IMAD.MOV.U32 R18, RZ, RZ, 0x1 ;  /* 0x00000001ff127424 */ /* 0x000fe200078e00ff */
[----:B------:R-:W-:Y:S01]  /*0ea0*/  UMOV UR6, 0x55555555 ;  /* 0x5555555500067882 */ /* 0x000fe20000000000 */
[----:B------:R-:W-:Y:S01]  /*0eb0*/  UMOV UR7, 0x40055555 ;  /* 0x4005555500077882 */ /* 0x000fe20000000000 */
[----:B------:R-:W-:Y:S04]  /*0ec0*/  BSSY.RECONVERGENT B4, `(.L_x_21) ;  /* 0x0000016000047945 */ /* 0x000fe80003800200 */
[----:B------:R-:W1:Y:S08]  /*0ed0*/  F2F.F64.F32 R16, R16 ;  /* 0x0000001000107310 */ /* 0x000e700000201800 */
[----:B0-----:R-:W0:Y:S02]  /*0ee0*/  MUFU.RCP64H R19, R21 ;  /* 0x0000001500137308 */ /* 0x001e240000001800 */
[----:B0-----:R-:W-:-:S08]  /*0ef0*/  DFMA R22, -R20, R18, 1 ;  /* 0x3ff000001416742b */ /* 0x001fd00000000112 */
[----:B------:R-:W-:-:S08]  /*0f00*/  DFMA R22, R22, R22, R22 ;  /* 0x000000161616722b */ /* 0x000fd00000000016 */
[----:B------:R-:W-:-:S08]  /*0f10*/  DFMA R22, R18, R22, R18 ;  /* 0x000000161216722b */ /* 0x000fd00000000012 */
[----:B------:R-:W-:-:S08]  /*0f20*/  DFMA R18, -R20, R22, 1 ;  /* 0x3ff000001412742b */ /* 0x000fd00000000116 */
[----:B------:R-:W-:-:S08]  /*0f30*/  DFMA R18, R22, R18, R22 ;  /* 0x000000121612722b */ /* 0x000fd00000000016 */
[----:B------:R-:W-:-:S08]  /*0f40*/  DMUL R22, R18, UR6 ;  /* 0x0000000612167c28 */ /* 0x000fd00008000000 */
[----:B------:R-:W-:-:S08]  /*0f50*/  DFMA R24, -R20, R22, UR6 ;  /* 0x0000000614187e2b */ /* 0x000fd00008000116 */
[----:B------:R-:W-:-:S10]  /*0f60*/  DFMA R18, R18, R24, R22 ;  /* 0x000000181212722b */ /* 0x000fd40000000016 */
[----:B------:R-:W-:-:S05]  /*0f70*/  FFMA R0, RZ, R21, R19 ;  /* 0x00000015ff007223 */ /* 0x000fca0000000013 */
[----:B------:R-:W-:-:S13]  /*0f80*/  FSETP.GT.AND P0, PT, |R0|, 1.469367938527859385e-39, PT ;  /* 0x001000000000780b */ /* 0x000fda0003f04200 */
[----:B-1----:R-:W-:Y:S05]  /*0f90*/  @P0 BRA `(.L_x_22) ;  /* 0x0000000000200947 */ /* 0x002fea0003800000 */
[----:B------:R-:W-:Y:S01]  /*0fa0*/  MOV R22, R20 ;  /* 0x0000001400167202 */ /* 0x000fe20000000f00 */
[----:B------:R-:W-:Y:S01]  /*0fb0*/  IMAD.MOV.U32 R23, RZ, RZ, R21 ;  /* 0x000000ffff177224 */ /* 0x000fe200078e0015 */
[----:B------:R-:W-:Y:S01]  /*0fc0*/  MOV R18, 0x55555555 ;  /* 0x5555555500127802 */ /* 0x000fe20000000f00 */
[----:B------:R-:W-:Y:S01]  /*0fd0*/  IMAD.MOV.U32 R19, RZ, RZ, 0x40055555 ;  /* 0x40055555ff137424 */ /* 0x000fe200078e00ff */
[----:B------:R-:W-:-:S07]  /*0fe0*/  MOV R0, 0x1000 ;  /* 0x0000100000007802 */ /* 0x000fce0000000f00 */
[----:B------:R-:W-:Y:S05]  /*0ff0*/  CALL.REL.NOINC `($__internal_0_$__cuda_sm20_div_rn_f64_full) ;  /* 0x0000001400087944 */ /* 0x000fea0003c00000 */
[----:B------:R-:W-:Y:S01]  /*1000*/  MOV R18, R20 ;  /* 0x0000001400127202 */ /* 0x000fe20000000f00 */
[----:B------:R-:W-:-:S07]  /*1010*/  IMAD.MOV.U32 R19, RZ, RZ, R21 ;  /* 0x000000ffff137224 */ /* 0x000fce00078e0015 */
.L_x_22:
[----:B------:R-:W-:Y:S05]  /*1020*/  BSYNC.RECONVERGENT B4 ;  /* 0x0000000000047941 */ /* 0x000fea0003800200 */
.L_x_21:
[----:B------:R-:W0:Y:S02]  /*1030*/  LDC.64 R20, c[0x0][0x3b8] ;  /* 0x0000ee00ff147b82 */ /* 0x000e240000000a00 */
[----:B0-----:R-:W-:-:S06]  /*1040*/  IMAD.WIDE.U32 R34, R34, 0x4, R20 ;  /* 0x0000000422227825 */ /* 0x001fcc00078e0014 */
[----:B------:R-:W2:Y:S01]  /*1050*/  LDG.E R35, desc[UR4][R34.64] ;  /* 0x0000000422237981 */ /* 0x000ea2000c1e1900 */
[----:B------:R-:W-:Y:S01]  /*1060*/  DMUL R18, R16, R18 ;  /* 0x0000001210127228 */ /* 0x000fe20000000000 */
[----:B------:R-:W0:Y:S01]  /*1070*/  MUFU.RCP R21, R36 ;  /* 0x0000002400157308 */ /* 0x000e220000001000 */
[----:B------:R-:W-:Y:S07]  /*1080*/  BSSY.RECONVERGENT B4, `(.L_x_23) ;  /* 0x000000e000047945 */ /* 0x000fee0003800200 */
[----:B------:R-:W1:Y:S08]  /*1090*/  FCHK P0, R33, R36 ;  /* 0x0000002421007302 */ /* 0x000e700000000000 */
[----:B------:R-:W2:Y:S01]  /*10a0*/  F2F.F32.F64 R18, R18 ;  /* 0x0000001200127310 */ /* 0x000ea20000301000 */
[----:B0-----:R-:W-:-:S04]  /*10b0*/  FFMA R0, -R36, R21, 1 ;  /* 0x3f80000024007423 */ /* 0x001fc80000000115 */
[----:B------:R-:W-:-:S04]  /*10c0*/  FFMA R0, R21, R0, R21 ;  /* 0x0000000015007223 */ /* 0x000fc80000000015 */
[----:B------:R-:W-:-:S04]  /*10d0*/  FFMA R21, R0, R33, RZ ;  /* 0x0000002100157223 */ /* 0x000fc800000000ff */
[----:B------:R-:W-:-:S04]  /*10e0*/  FFMA R20, -R36, R21, R33 ;  /* 0x0000001524147223 */ /* 0x000fc80000000121 */
[----:B------:R-:W-:Y:S01]  /*10f0*/  FFMA R0, R0, R20, R21 ;  /* 0x0000001400007223 */ /* 0x000fe20000000015 */
[----:B--2---:R-:W-:-:S06]  /*1100*/  FMUL R16, R18, R35 ;  /* 0x0000002312107220 */ /* 0x004fcc0000400000 */
[----:B------:R-:W0:Y:S01]  /*1110*/  F2F.F64.F32 R16, R16 ;  /* 0x0000001000107310 */ /* 0x000e220000201800 */
[----:B-1----:R-:W-:Y:S05]  /*1120*/  @!P0 BRA `(.L_x_24) ;  /* 0x00000000000c8947 */ /* 0x002fea0003800000 */
[----:B------:R-:W-:Y:S02]  /*1130*/  MOV R0, R33 ;  /* 0x0000002100007202 */ /* 0x000fe40000000f00 */
[----:B------:R-:W-:-:S07]  /*1140*/  MOV R20, 0x1160 ;  /* 0x0000116000147802 */ /* 0x000fce0000000f00 */
[----:B0-----:R-:W-:Y:S05]  /*1150*/  CALL.REL.NOINC `($__internal_2_$__cuda_sm3x_div_rn_noftz_f32_slowpath) ;  /* 0x0000001800807944 */ /* 0x001fea0003c00000 */
.L_x_24:
[----:B------:R-:W-:Y:S05]  /*1160*/  BSYNC.RECONVERGENT B4 ;  /* 0x0000000000047941 */ /* 0x000fea0003800200 */
.L_x_23:
[----:B------:R-:W1:Y:S01]  /*1170*/  F2F.F64.F32 R18, R0 ;  /* 0x0000000000127310 */ /* 0x000e620000201800 */
[----:B------:R-:W-:Y:S01]  /*1180*/  IMAD.MOV.U32 R20, RZ, RZ, 0x0 ;  /* 0x00000000ff147424 */ /* 0x000fe200078e00ff */
[----:B------:R-:W-:Y:S01]  /*1190*/  MOV R21, 0x3ff80000 ;  /* 0x3ff8000000157802 */ /* 0x000fe20000000f00 */
[----:B-1----:R-:W-:-:S05]  /*11a0*/  DMUL R22, R18, 0.5 ;  /* 0x3fe0000012167828 */ /* 0x002fca0000000000 */
[----:B------:R-:W-:-:S03]  /*11b0*/  DFMA R20, R18, -R20, 1 ;  /* 0x3ff000001214742b */ /* 0x000fc60000000814 */
[----:B------:R-:W-:-:S08]  /*11c0*/  DMUL R22, R18, R22 ;  /* 0x0000001612167228 */ /* 0x000fd00000000000 */
[----:B------:R-:W-:-:S08]  /*11d0*/  DFMA R20, R18, R22, R20 ;  /* 0x000000161214722b */ /* 0x000fd00000000014 */
[----:B0-----:R-:W-:-:S06]  /*11e0*/  DMUL R16, R16, R20 ;  /* 0x0000001410107228 */ /* 0x001fcc0000000000 */
[----:B------:R2:W3:Y:S01]  /*11f0*/  F2F.F32.F64 R27, R16 ;  /* 0x00000010001b7310 */ /* 0x0004e20000301000 */
[----:B------:R-:W-:Y:S05]  /*1200*/  BRA `(.L_x_18) ;  /* 0x0000000c00a87947 */ /* 0x000fea0003800000 */
.L_x_61:
[----:B------:R-:W0:Y:S02]  /*1210*/  LDCU.64 UR6, c[0x0][0x3b0] ;  /* 0x00007600ff0677ac */ /* 0x000e240008000a00 */
[----:B0-----:R-:W-:-:S04]  /*1220*/  IADD3 R20, P0, PT, R18, UR6, RZ ;  /* 0x0000000612147c10 */ /* 0x001fc8000ff1e0ff */
[----:B------:R-:W-:-:S05]  /*1230*/  IADD3.X R21, PT, PT, R17, UR7, RZ, P0, !PT ;  /* 0x0000000711157c10 */ /* 0x000fca00087fe4ff */
[----:B------:R-:W2:Y:S01]  /*1240*/  LDG.E R36, desc[UR4][R20.64] ;  /* 0x0000000414247981 */ /* 0x000ea2000c1e1900 */
[----:B------:R-:W-:Y:S01]  /*1250*/  UMOV UR6, 0x40400000 ;  /* 0x4040000000067882 */ /* 0x000fe20000000000 */
[----:B------:R-:W-:Y:S01]  /*1260*/  BSSY.RECONVERGENT B4, `(.L_x_25) ;  /* 0x000000d000047945 */ /* 0x000fe20003800200 */
[----:B------:R-:W-:Y:S01]  /*1270*/  IMAD.U32 R23, RZ, RZ, UR6 ;  /* 0x00000006ff177e24 */ /* 0x000fe2000f8e00ff */
[----:B--2---:R-:W0:Y:S08]  /*1280*/  MUFU.RCP R0, R36 ;  /* 0x0000002400007308 */ /* 0x004e300000001000 */
[----:B------:R-:W1:Y:S01]  /*1290*/  FCHK P0, R23, R36 ;  /* 0x0000002417007302 */ /* 0x000e620000000000 */
[----:B0-----:R-:W-:-:S04]  /*12a0*/  FFMA R19, -R36, R0, 1 ;  /* 0x3f80000024137423 */ /* 0x001fc80000000100 */
[----:B------:R-:W-:-:S04]  /*12b0*/  FFMA R0, R0, R19, R0 ;  /* 0x0000001300007223 */ /* 0x000fc80000000000 */
[----:B------:R-:W-:-:S04]  /*12c0*/  FFMA R19, R0, 3, RZ ;  /* 0x4040000000137823 */ /* 0x000fc800000000ff */
[----:B------:R-:W-:-:S04]  /*12d0*/  FFMA R22, -R36, R19, 3 ;  /* 0x4040000024167423 */ /* 0x000fc80000000113 */
[----:B------:R-:W-:Y:S01]  /*12e0*/  FFMA R0, R0, R22, R19 ;  /* 0x0000001600007223 */ /* 0x000fe20000000013 */
[----:B-1----:R-:W-:Y:S06]  /*12f0*/  @!P0 BRA `(.L_x_26) ;  /* 0x00000000000c8947 */ /* 0x002fec0003800000 */
[----:B------:R-:W-:Y:S01]  /*1300*/  HFMA2 R0, -RZ, RZ, 2.125, 0 ;  /* 0x40400000ff007431 */ /* 0x000fe200000001ff */
[----:B------:R-:W-:-:S07]  /*1310*/  MOV R20, 0x1330 ;  /* 0x0000133000147802 */ /* 0x000fce0000000f00 */
[----:B------:R-:W-:Y:S05]  /*1320*/  CALL.REL.NOINC `($__internal_2_$__cuda_sm3x_div_rn_noftz_f32_slowpath) ;  /* 0x00000018000c7944 */ /* 0x000fea0003c00000 */
.L_x_26:
[----:B------:R-:W-:Y:S05]  /*1330*/  BSYNC.RECONVERGENT B4 ;  /* 0x0000000000047941 */ /* 0x000fea0003800200 */
.L_x_25:
[----:B------:R-:W0:Y:S02]  /*1340*/  LDCU.64 UR6, c[0x0][0x3b8] ;  /* 0x00007700ff0677ac */ /* 0x000e240008000a00 */
[----:B0-----:R-:W-:-:S04]  /*1350*/  IADD3 R18, P0, PT, R18, UR6, RZ ;  /* 0x0000000612127c10 */ /* 0x001fc8000ff1e0ff */
[----:B------:R-:W-:-:S06]  /*1360*/  IADD3.X R19, PT, PT, R17, UR7, RZ, P0, !PT ;  /* 0x0000000711137c10 */ /* 0x000fcc00087fe4ff */
[----:B------:R-:W2:Y:S01]  /*1370*/  LDG.E R19, desc[UR4][R18.64] ;  /* 0x0000000412137981 */ /* 0x000ea2000c1e1900 */
[----:B------:R-:W-:Y:S02]  /*1380*/  IMAD.MOV.U32 R20, RZ, RZ, 0x3bbb989d ;  /* 0x3bbb989dff147424 */ /* 0x000fe400078e00ff */
[----:B------:R-:W-:Y:S01]  /*1390*/  FMUL R33, R0, -R33 ;  /* 0x8000002100217220 */ /* 0x000fe20000400000 */
[----:B------:R-:W-:Y:S01]  /*13a0*/  MOV R22, 0x437c0000 ;  /* 0x437c000000167802 */ /* 0x000fe20000000f00 */
[----:B------:R-:W-:Y:S02]  /*13b0*/  FMUL R0, R16, R0 ;  /* 0x0000000010007220 */ /* 0x000fe40000400000 */
[----:B------:R-:W-:-:S04]  /*13c0*/  FFMA.SAT R17, R33, R20, 0.5 ;  /* 0x3f00000021117423 */ /* 0x000fc80000002014 */
[----:B------:R-:W-:-:S04]  /*13d0*/  FFMA.RM R17, R17, R22, 12582913 ;  /* 0x4b40000111117423 */ /* 0x000fc80000004016 */
[C---:B------:R-:W-:Y:S01]  /*13e0*/  FADD R20, R17.reuse, -12583039 ;  /* 0xcb40007f11147421 */ /* 0x040fe20000000000 */
[----:B------:R-:W-:-:S03]  /*13f0*/  IMAD.SHL.U32 R17, R17, 0x800000, RZ ;  /* 0x0080000011117824 */ /* 0x000fc600078e00ff */
[----:B------:R-:W-:-:S04]  /*1400*/  FFMA R20, R33, 1.4426950216293334961, -R20 ;  /* 0x3fb8aa3b21147823 */ /* 0x000fc80000000814 */
[----:B------:R-:W-:-:S06]  /*1410*/  FFMA R20, R33, 1.925963033500011079e-08, R20 ;  /* 0x32a5706021147823 */ /* 0x000fcc0000000014 */
[----:B------:R-:W0:Y:S02]  /*1420*/  MUFU.EX2 R20, R20 ;  /* 0x0000001400147308 */ /* 0x000e240000000800 */
[----:B0-----:R-:W-:Y:S01]  /*1430*/  FMUL R17, R17, R20 ;  /* 0x0000001411117220 */ /* 0x001fe20000400000 */
[----:B--2---:R-:W-:-:S04]  /*1440*/  FMUL R0, R0, R19 ;  /* 0x0000001300007220 */ /* 0x004fc80000400000 */
[----:B------:R-:W-:Y:S01]  /*1450*/  FMUL R27, R0, R17 ;  /* 0x00000011001b7220 */ /* 0x000fe20000400000 */
[----:B------:R-:W-:Y:S06]  /*1460*/  BRA `(.L_x_18) ;  /* 0x0000000c00107947 */ /* 0x000fec0003800000 */
.L_x_20:
[----:B------:R-:W-:-:S04]  /*1470*/  MOV R0, 0xfffffffd ;  /* 0xfffffffd00007802 */ /* 0x000fc80000000f00 */
[----:B------:R-:W-:-:S05]  /*1480*/  VIADDMNMX.U32 R0, R19, R0, 0x2, PT ;  /* 0x0000000213007446 */ /* 0x000fca0003800000 */
[----:B------:R-:W-:-:S04]  /*1490*/  IMAD.SHL.U32 R0, R0, 0x4, RZ ;  /* 0x0000000400007824 */ /* 0x000fc800078e00ff */
[----:B------:R-:W0:Y:S02]  /*14a0*/  LDC R20, c[0x2][R0+0xc] ;  /* 0x0080030000147b82 */ /* 0x000e240000000800 */
[----:B0-----:R-:W-:-:S04]  /*14b0*/  SHF.R.S32.HI R21, RZ, 0x1f, R20 ;  /* 0x0000001fff157819 */ /* 0x001fc80000011414 */
.L_x_64:
[----:B------:R-:W-:Y:S05]  /*14c0*/  BRX R20 -0x14d0                                                              (*"BRANCH_TARGETS .L_x_65,.L_x_66,.L_x_67"*) ;  /* 0xffffffe814cc7949 */ /* 0x000fea000383ffff */
.L_x_67:
[----:B------:R-:W-:-:S13]  /*14d0*/  ISETP.NE.AND P0, PT, R19, 0x5, PT ;  /* 0x000000051300780c */ /* 0x000fda0003f05270 */
[----:B------:R-:W-:Y:S05]  /*14e0*/  @P0 BRA `(.L_x_18) ;  /* 0x0000000800f00947 */ /* 0x000fea0003800000 */
[----:B------:R-:W0:Y:S02]  /*14f0*/  LDCU.64 UR6, c[0x0][0x3b0] ;  /* 0x00007600ff0677ac */ /* 0x000e240008000a00 */
[----:B0-----:R-:W-:-:S04]  /*1500*/  IADD3 R18, P0, PT, R18, UR6, RZ ;  /* 0x0000000612127c10 */ /* 0x001fc8000ff1e0ff */
[----:B------:R-:W-:-:S05]  /*1510*/  IADD3.X R19, PT, PT, R17, UR7, RZ, P0, !PT ;  /* 0x0000000711137c10 */ /* 0x000fca00087fe4ff */
[----:B------:R-:W2:Y:S01]  /*1520*/  LDG.E R36, desc[UR4][R18.64] ;  /* 0x0000000412247981 */ /* 0x000ea2000c1e1900 */
[----:B------:R-:W-:Y:S01]  /*1530*/  UMOV UR6, 0x40400000 ;  /* 0x4040000000067882 */ /* 0x000fe20000000000 */
[----:B------:R-:W-:Y:S01]  /*1540*/  BSSY.RECONVERGENT B4, `(.L_x_27) ;  /* 0x000000e000047945 */ /* 0x000fe20003800200 */
[----:B------:R-:W-:Y:S01]  /*1550*/  MOV R23, UR6 ;  /* 0x0000000600177c02 */ /* 0x000fe20008000f00 */
        /* <DEDUP_REMOVED lines=8> */
[----:B------:R-:W-:Y:S01]  /*15e0*/  IMAD.MOV.U32 R0, RZ, RZ, 0x40400000 ;  /* 0x40400000ff007424 */ /* 0x000fe200078e00ff */
[----:B------:R-:W-:-:S07]  /*15f0*/  MOV R20, 0x1610 ;  /* 0x0000161000147802 */ /* 0x000fce0000000f00 */
[----:B------:R-:W-:Y:S05]  /*1600*/  CALL.REL.NOINC `($__internal_2_$__cuda_sm3x_div_rn_noftz_f32_slowpath) ;  /* 0x0000001400547944 */ /* 0x000fea0003c00000 */
[----:B------:R-:W-:-:S07]  /*1610*/  MOV R17, R0 ;  /* 0x0000000000117202 */ /* 0x000fce0000000f00 */
.L_x_28:
[----:B------:R-:W-:Y:S05]  /*1620*/  BSYNC.RECONVERGENT B4 ;  /* 0x0000000000047941 */ /* 0x000fea0003800200 */
.L_x_27:
[----:B------:R-:W0:Y:S01]  /*1630*/  MUFU.RCP64H R21, 3.1415920257568359375 ;  /* 0x400921fb00157908 */ /* 0x000e220000001800 */
[----:B------:R-:W-:Y:S02]  /*1640*/  HFMA2 R19, -RZ, RZ, 2.017578125, 0.01168060302734375 ;  /* 0x400921fbff137431 */ /* 0x000fe400000001ff */
[----:B------:R-:W-:Y:S01]  /*1650*/  IMAD.MOV.U32 R18, RZ, RZ, 0x4d12d84a ;  /* 0x4d12d84aff127424 */ /* 0x000fe200078e00ff */
[----:B------:R-:W-:Y:S01]  /*1660*/  BSSY.RECONVERGENT B4, `(.L_x_29) ;  /* 0x0000018000047945 */ /* 0x000fe20003800200 */
[----:B------:R-:W-:-:S06]  /*1670*/  IMAD.MOV.U32 R20, RZ, RZ, 0x1 ;  /* 0x00000001ff147424 */ /* 0x000fcc00078e00ff */
[----:B0-----:R-:W-:-:S08]  /*1680*/  DFMA R22, R20, -R18, 1 ;  /* 0x3ff000001416742b */ /* 0x001fd00000000812 */
[----:B------:R-:W-:-:S08]  /*1690*/  DFMA R22, R22, R22, R22 ;  /* 0x000000161616722b */ /* 0x000fd00000000016 */
[----:B------:R-:W-:Y:S01]  /*16a0*/  DFMA R22, R20, R22, R20 ;  /* 0x000000161416722b */ /* 0x000fe20000000014 */
[----:B------:R-:W-:-:S07]  /*16b0*/  FMUL R20, R17, R17 ;  /* 0x0000001111147220 */ /* 0x000fce0000400000 */
[C---:B------:R-:W-:Y:S01]  /*16c0*/  DFMA R24, R22.reuse, -R18, 1 ;  /* 0x3ff000001618742b */ /* 0x040fe20000000812 */
[----:B------:R-:W0:Y:S07]  /*16d0*/  F2F.F64.F32 R20, R20 ;  /* 0x0000001400147310 */ /* 0x000e2e0000201800 */
[----:B------:R-:W-:-:S08]  /*16e0*/  DFMA R24, R22, R24, R22 ;  /* 0x000000181618722b */ /* 0x000fd00000000016 */
[----:B0-----:R-:W-:Y:S01]  /*16f0*/  DMUL R22, R20, R24 ;  /* 0x0000001814167228 */ /* 0x001fe20000000000 */
[----:B------:R-:W-:-:S07]  /*1700*/  FSETP.GEU.AND P1, PT, |R21|, 6.5827683646048100446e-37, PT ;  /* 0x036000001500780b */ /* 0x000fce0003f2e200 */
[----:B------:R-:W-:-:S08]  /*1710*/  DFMA R18, R22, -R18, R20 ;  /* 0x800000121612722b */ /* 0x000fd00000000014 */
[----:B------:R-:W-:-:S10]  /*1720*/  DFMA R18, R24, R18, R22 ;  /* 0x000000121812722b */ /* 0x000fd40000000016 */
[----:B------:R-:W-:-:S05]  /*1730*/  FFMA R0, RZ, 2.1426990032196044922, R19 ;  /* 0x400921fbff007823 */ /* 0x000fca0000000013 */
[----:B------:R-:W-:-:S13]  /*1740*/  FSETP.GT.AND P0, PT, |R0|, 1.469367938527859385e-39, PT ;  /* 0x001000000000780b */ /* 0x000fda0003f04200 */
[----:B------:R-:W-:Y:S05]  /*1750*/  @P0 BRA P1, `(.L_x_30) ;  /* 0x0000000000200947 */ /* 0x000fea0000800000 */
        /* <DEDUP_REMOVED lines=8> */
.L_x_30:
[----:B------:R-:W-:Y:S05]  /*17e0*/  BSYNC.RECONVERGENT B4 ;  /* 0x0000000000047941 */ /* 0x000fea0003800200 */
.L_x_29:
[----:B------:R-:W0:Y:S01]  /*17f0*/  MUFU.RCP64H R23, 3 ;  /* 0x4008000000177908 */ /* 0x000e220000001800 */
[----:B------:R-:W-:Y:S02]  /*1800*/  HFMA2 R20, -RZ, RZ, 0, 0 ;  /* 0x00000000ff147431 */ /* 0x000fe400000001ff */
[----:B------:R-:W-:Y:S01]  /*1810*/  IMAD.MOV.U32 R21, RZ, RZ, 0x40080000 ;  /* 0x40080000ff157424 */ /* 0x000fe200078e00ff */
[----:B------:R-:W-:Y:S01]  /*1820*/  MOV R22, 0x1 ;  /* 0x0000000100167802 */ /* 0x000fe20000000f00 */
[----:B------:R-:W-:Y:S01]  /*1830*/  BSSY.RECONVERGENT B4, `(.L_x_31) ;  /* 0x0000011000047945 */ /* 0x000fe20003800200 */
[----:B------:R-:W-:-:S04]  /*1840*/  FSETP.GEU.AND P1, PT, |R19|, 6.5827683646048100446e-37, PT ;  /* 0x036000001300780b */ /* 0x000fc80003f2e200 */
[----:B0-----:R-:W-:-:S08]  /*1850*/  DFMA R24, R22, -R20, 1 ;  /* 0x3ff000001618742b */ /* 0x001fd00000000814 */
[----:B------:R-:W-:-:S08]  /*1860*/  DFMA R24, R24, R24, R24 ;  /* 0x000000181818722b */ /* 0x000fd00000000018 */
[----:B------:R-:W-:-:S08]  /*1870*/  DFMA R24, R22, R24, R22 ;  /* 0x000000181618722b */ /* 0x000fd00000000016 */
[----:B------:R-:W-:-:S08]  /*1880*/  DFMA R20, R24, -R20, 1 ;  /* 0x3ff000001814742b */ /* 0x000fd00000000814 */
[----:B------:R-:W-:-:S08]  /*1890*/  DFMA R20, R24, R20, R24 ;  /* 0x000000141814722b */ /* 0x000fd00000000018 */
[----:B------:R-:W-:-:S08]  /*18a0*/  DMUL R22, R20, R18 ;  /* 0x0000001214167228 */ /* 0x000fd00000000000 */
[----:B------:R-:W-:-:S08]  /*18b0*/  DFMA R24, R22, -3, R18 ;  /* 0xc00800001618782b */ /* 0x000fd00000000012 */
[----:B------:R-:W-:-:S10]  /*18c0*/  DFMA R20, R20, R24, R22 ;  /* 0x000000181414722b */ /* 0x000fd40000000016 */
[----:B------:R-:W-:-:S05]  /*18d0*/  FFMA R0, RZ, 2.125, R21 ;  /* 0x40080000ff007823 */ /* 0x000fca0000000015 */
[----:B------:R-:W-:-:S13]  /*18e0*/  FSETP.GT.AND P0, PT, |R0|, 1.469367938527859385e-39, PT ;  /* 0x001000000000780b */ /* 0x000fda0003f04200 */
[----:B------:R-:W-:Y:S05]  /*18f0*/  @P0 BRA P1, `(.L_x_32) ;  /* 0x0000000000100947 */ /* 0x000fea0000800000 */
[----:B------:R-:W-:Y:S01]  /*1900*/  IMAD.MOV.U32 R22, RZ, RZ, RZ ;  /* 0x000000ffff167224 */ /* 0x000fe200078e00ff */
[----:B------:R-:W-:Y:S02]  /*1910*/  MOV R23, 0x40080000 ;  /* 0x4008000000177802 */ /* 0x000fe40000000f00 */
[----:B------:R-:W-:-:S07]  /*1920*/  MOV R0, 0x1940 ;  /* 0x0000194000007802 */ /* 0x000fce0000000f00 */
[----:B------:R-:W-:Y:S05]  /*1930*/  CALL.REL.NOINC `($__internal_0_$__cuda_sm20_div_rn_f64_full) ;  /* 0x0000000800b87944 */ /* 0x000fea0003c00000 */
.L_x_32:
[----:B------:R-:W-:Y:S05]  /*1940*/  BSYNC.RECONVERGENT B4 ;  /* 0x0000000000047941 */ /* 0x000fea0003800200 */
.L_x_31:
[----:B------:R-:W0:Y:S01]  /*1950*/  F2F.F32.F64 R19, R20 ;  /* 0x0000001400137310 */ /* 0x000e220000301000 */
[----:B------:R-:W-:Y:S01]  /*1960*/  BSSY.RECONVERGENT B4, `(.L_x_33) ;  /* 0x000000d000047945 */ /* 0x000fe20003800200 */
[----:B0-----:R-:W-:-:S06]  /*1970*/  VIADD R0, R19, 0xf3000000 ;  /* 0xf300000013007836 */ /* 0x001fcc0000000000 */
[----:B------:R0:W1:Y:S01]  /*1980*/  MUFU.RSQ R18, R19 ;  /* 0x0000001300127308 */ /* 0x0000620000001400 */
[----:B------:R-:W-:-:S13]  /*1990*/  ISETP.GT.U32.AND P0, PT, R0, 0x727fffff, PT ;  /* 0x727fffff0000780c */ /* 0x000fda0003f04070 */
[----:B0-----:R-:W-:Y:S05]  /*19a0*/  @!P0 BRA `(.L_x_34) ;  /* 0x0000000000108947 */ /* 0x001fea0003800000 */
[----:B------:R-:W-:Y:S02]  /*19b0*/  MOV R0, R19 ;  /* 0x0000001300007202 */ /* 0x000fe40000000f00 */
[----:B------:R-:W-:-:S07]  /*19c0*/  MOV R27, 0x19e0 ;  /* 0x000019e0001b7802 */ /* 0x000fce0000000f00 */
[----:B-1----:R-:W-:Y:S05]  /*19d0*/  CALL.REL.NOINC `($__internal_1_$__cuda_sm20_sqrt_rn_f32_slowpath) ;  /* 0x0000001000047944 */ /* 0x002fea0003c00000 */
[----:B------:R-:W-:Y:S05]  /*19e0*/  BRA `(.L_x_35) ;  /* 0x0000000000107947 */ /* 0x000fea0003800000 */
.L_x_34:
[----:B-1----:R-:W-:Y:S01]  /*19f0*/  FMUL.FTZ R0, R19, R18 ;  /* 0x0000001213007220 */ /* 0x002fe20000410000 */
[----:B------:R-:W-:-:S03]  /*1a00*/  FMUL.FTZ R18, R18, 0.5 ;  /* 0x3f00000012127820 */ /* 0x000fc60000410000 */
[----:B------:R-:W-:-:S04]  /*1a10*/  FFMA R19, -R0, R0, R19 ;  /* 0x0000000000137223 */ /* 0x000fc80000000113 */
[----:B------:R-:W-:-:S07]  /*1a20*/  FFMA R0, R19, R18, R0 ;  /* 0x0000001213007223 */ /* 0x000fce0000000000 */
.L_x_35:
[----:B------:R-:W-:Y:S05]  /*1a30*/  BSYNC.RECONVERGENT B4 ;  /* 0x0000000000047941 */ /* 0x000fea0003800200 */
.L_x_33:
[----:B------:R-:W-:Y:S01]  /*1a40*/  FMUL R18, R17, -R17 ;  /* 0x8000001111127220 */ /* 0x000fe20000400000 */
[----:B------:R-:W-:Y:S02]  /*1a50*/  HFMA2 R20, -RZ, RZ, 3.7421875, 0 ;  /* 0x437c0000ff147431 */ /* 0x000fe400000001ff */
[----:B------:R-:W-:Y:S02]  /*1a60*/  IMAD.MOV.U32 R17, RZ, RZ, 0x3bbb989d ;  /* 0x3bbb989dff117424 */ /* 0x000fe400078e00ff */
[----:B------:R-:W-:-:S04]  /*1a70*/  FMUL R18, R18, R33 ;  /* 0x0000002112127220 */ /* 0x000fc80000400000 */
[----:B------:R-:W-:-:S04]  /*1a80*/  FMUL R18, R18, R33 ;  /* 0x0000002112127220 */ /* 0x000fc80000400000 */
[----:B------:R-:W-:-:S04]  /*1a90*/  FFMA.SAT R17, R18, R17, 0.5 ;  /* 0x3f00000012117423 */ /* 0x000fc80000002011 */
[----:B------:R-:W-:-:S04]  /*1aa0*/  FFMA.RM R19, R17, R20, 12582913 ;  /* 0x4b40000111137423 */ /* 0x000fc80000004014 */
[C---:B------:R-:W-:Y:S01]  /*1ab0*/  FADD R17, R19.reuse, -12583039 ;  /* 0xcb40007f13117421 */ /* 0x040fe20000000000 */
[----:B------:R-:W-:-:S03]  /*1ac0*/  IMAD.SHL.U32 R19, R19, 0x800000, RZ ;  /* 0x0080000013137824 */ /* 0x000fc600078e00ff */
[----:B------:R-:W-:-:S04]  /*1ad0*/  FFMA R17, R18, 1.4426950216293334961, -R17 ;  /* 0x3fb8aa3b12117823 */ /* 0x000fc80000000811 */
[----:B------:R-:W-:Y:S01]  /*1ae0*/  FFMA R18, R18, 1.925963033500011079e-08, R17 ;  /* 0x32a5706012127823 */ /* 0x000fe20000000011 */
[----:B------:R-:W-:-:S04]  /*1af0*/  FADD R17, R0, R0 ;  /* 0x0000000000117221 */ /* 0x000fc80000000000 */
[----:B------:R-:W-:Y:S01]  /*1b00*/  FMUL R17, R16, R17 ;  /* 0x0000001110117220 */ /* 0x000fe20000400000 */
[----:B------:R-:W0:Y:S02]  /*1b10*/  MUFU.EX2 R18, R18 ;  /* 0x0000001200127308 */ /* 0x000e240000000800 */
[----:B0-----:R-:W-:-:S04]  /*1b20*/  FMUL R0, R19, R18 ;  /* 0x0000001213007220 */ /* 0x001fc80000400000 */
[----:B------:R-:W-:Y:S01]  /*1b30*/  FMUL R27, R17, R0 ;  /* 0x00000000111b7220 */ /* 0x000fe20000400000 */
[----:B------:R-:W-:Y:S06]  /*1b40*/  BRA `(.L_x_18) ;  /* 0x0000000400587947 */ /* 0x000fec0003800000 */
.L_x_66:
[----:B------:R-:W0:Y:S02]  /*1b50*/  LDC.64 R18, c[0x0][0x3b0] ;  /* 0x0000ec00ff127b82 */ /* 0x000e240000000a00 */
[----:B0-----:R-:W-:-:S05]  /*1b60*/  IMAD.WIDE.U32 R34, R34, 0x4, R18 ;  /* 0x0000000422227825 */ /* 0x001fca00078e0012 */
        /* <DEDUP_REMOVED lines=15> */
.L_x_37:
[----:B------:R-:W-:Y:S05]  /*1c60*/  BSYNC.RECONVERGENT B4 ;  /* 0x0000000000047941 */ /* 0x000fea0003800200 */
.L_x_36:
[----:B------:R-:W-:Y:S02]  /*1c70*/  HFMA2 R22, -RZ, RZ, 0.96630859375, -0.0022525787353515625 ;  /* 0x3bbb989dff167431 */ /* 0x000fe400000001ff */
[----:B------:R-:W-:Y:S01]  /*1c80*/  FMUL R18, R0, -2.2360680103302001953 ;  /* 0xc00f1bbd00127820 */ /* 0x000fe20000400000 */
[----:B------:R-:W-:Y:S01]  /*1c90*/  IMAD.MOV.U32 R25, RZ, RZ, 0x437c0000 ;  /* 0x437c0000ff197424 */ /* 0x000fe200078e00ff */
[----:B------:R-:W0:Y:S01]  /*1ca0*/  F2F.F64.F32 R20, R0 ;  /* 0x0000000000147310 */ /* 0x000e220000201800 */
[----:B------:R-:W-:Y:S01]  /*1cb0*/  UMOV UR6, 0xaaaaaaab ;  /* 0xaaaaaaab00067882 */ /* 0x000fe20000000000 */
[----:B------:R-:W-:Y:S01]  /*1cc0*/  FMUL R17, R18, R33 ;  /* 0x0000002112117220 */ /* 0x000fe20000400000 */
[----:B------:R-:W-:-:S03]  /*1cd0*/  UMOV UR7, 0x3ffaaaaa ;  /* 0x3ffaaaaa00077882 */ /* 0x000fc60000000000 */
[----:B------:R-:W-:-:S04]  /*1ce0*/  FFMA.SAT R18, R17, R22, 0.5 ;  /* 0x3f00000011127423 */ /* 0x000fc80000002016 */
[----:B------:R-:W-:Y:S02]  /*1cf0*/  FFMA.RM R25, R18, R25, 12582913 ;  /* 0x4b40000112197423 */ /* 0x000fe40000004019 */
[----:B------:R-:W1:Y:S02]  /*1d00*/  F2F.F64.F32 R18, R33 ;  /* 0x0000002100127310 */ /* 0x000e640000201800 */
[C---:B------:R-:W-:Y:S01]  /*1d10*/  FADD R22, R25.reuse, -12583039 ;  /* 0xcb40007f19167421 */ /* 0x040fe20000000000 */
[----:B------:R-:W-:-:S03]  /*1d20*/  SHF.L.U32 R25, R25, 0x17, RZ ;  /* 0x0000001719197819 */ /* 0x000fc600000006ff */
[----:B------:R-:W-:Y:S01]  /*1d30*/  FFMA R24, R17, 1.4426950216293334961, -R22 ;  /* 0x3fb8aa3b11187823 */ /* 0x000fe20000000816 */
[----:B0-----:R-:W-:-:S03]  /*1d40*/  DMUL R22, R20, UR6 ;  /* 0x0000000614167c28 */ /* 0x001fc60008000000 */
[----:B------:R-:W-:Y:S01]  /*1d50*/  FFMA R26, R17, 1.925963033500011079e-08, R24 ;  /* 0x32a57060111a7823 */ /* 0x000fe20000000018 */
[C---:B------:R-:W-:Y:S01]  /*1d60*/  FMUL R24, R0.reuse, 2.2360680103302001953 ;  /* 0x400f1bbd00187820 */ /* 0x040fe20000400000 */
[----:B------:R-:W-:-:S03]  /*1d70*/  FMUL.D8 R17, R0, 6.7082042694091796875 ;  /* 0x40d6a99c00117820 */ /* 0x000fc60000100000 */
[----:B------:R-:W-:Y:S01]  /*1d80*/  FFMA R24, R24, R33, 1 ;  /* 0x3f80000018187423 */ /* 0x000fe20000000021 */
[----:B------:R-:W0:Y:S01]  /*1d90*/  MUFU.EX2 R26, R26 ;  /* 0x0000001a001a7308 */ /* 0x000e220000000800 */
[----:B------:R-:W-:Y:S01]  /*1da0*/  DMUL R22, R20, R22 ;  /* 0x0000001614167228 */ /* 0x000fe20000000000 */
[----:B------:R-:W-:-:S06]  /*1db0*/  FMUL R0, R16, R17 ;  /* 0x0000001110007220 */ /* 0x000fcc0000400000 */
[----:B------:R-:W2:Y:S01]  /*1dc0*/  F2F.F64.F32 R20, R24 ;  /* 0x0000001800147310 */ /* 0x000ea20000201800 */
[----:B-1----:R-:W-:-:S07]  /*1dd0*/  DMUL R22, R22, R18 ;  /* 0x0000001216167228 */ /* 0x002fce0000000000 */
[----:B------:R-:W1:Y:S01]  /*1de0*/  F2F.F64.F32 R16, R0 ;  /* 0x0000000000107310 */ /* 0x000e620000201800 */
[----:B0-----:R-:W-:Y:S01]  /*1df0*/  FMUL R25, R25, R26 ;  /* 0x0000001a19197220 */ /* 0x001fe20000400000 */
[----:B--2---:R-:W-:-:S06]  /*1e00*/  DFMA R20, R18, R22, R20 ;  /* 0x000000161214722b */ /* 0x004fcc0000000014 */
[----:B------:R-:W0:Y:S02]  /*1e10*/  F2F.F64.F32 R18, R25 ;  /* 0x0000001900127310 */ /* 0x000e240000201800 */
[----:B-1----:R-:W-:-:S08]  /*1e20*/  DMUL R16, R16, R20 ;  /* 0x0000001410107228 */ /* 0x002fd00000000000 */
[----:B0-----:R-:W-:-:S06]  /*1e30*/  DMUL R16, R16, R18 ;  /* 0x0000001210107228 */ /* 0x001fcc0000000000 */
[----:B------:R0:W1:Y:S01]  /*1e40*/  F2F.F32.F64 R27, R16 ;  /* 0x00000010001b7310 */ /* 0x0000620000301000 */
[----:B------:R-:W-:Y:S05]  /*1e50*/  BRA `(.L_x_18) ;  /* 0x0000000000947947 */ /* 0x000fea0003800000 */
.L_x_65:
        /* <DEDUP_REMOVED lines=18> */
.L_x_39:
[----:B------:R-:W-:Y:S05]  /*1f80*/  BSYNC.RECONVERGENT B4 ;  /* 0x0000000000047941 */ /* 0x000fea0003800200 */
.L_x_38:
[C---:B------:R-:W-:Y:S01]  /*1f90*/  FMUL R18, R0.reuse, -1.732050776481628418 ;  /* 0xbfddb3d700127820 */ /* 0x040fe20000400000 */
[----:B------:R-:W-:Y:S01]  /*1fa0*/  IMAD.MOV.U32 R17, RZ, RZ, 0x3bbb989d ;  /* 0x3bbb989dff117424 */ /* 0x000fe200078e00ff */
[----:B------:R-:W-:Y:S01]  /*1fb0*/  MOV R20, 0x437c0000 ;  /* 0x437c000000147802 */ /* 0x000fe20000000f00 */
[----:B------:R-:W-:Y:S01]  /*1fc0*/  FMUL R0, R0, 1.732050776481628418 ;  /* 0x3fddb3d700007820 */ /* 0x000fe20000400000 */
[----:B------:R-:W-:-:S04]  /*1fd0*/  FMUL R18, R18, R33 ;  /* 0x0000002112127220 */ /* 0x000fc80000400000 */
[----:B------:R-:W-:-:S04]  /*1fe0*/  FFMA.SAT R17, R18, R17, 0.5 ;  /* 0x3f00000012117423 */ /* 0x000fc80000002011 */
[----:B------:R-:W-:-:S04]  /*1ff0*/  FFMA.RM R19, R17, R20, 12582913 ;  /* 0x4b40000111137423 */ /* 0x000fc80000004014 */
[C---:B------:R-:W-:Y:S01]  /*2000*/  FADD R17, R19.reuse, -12583039 ;  /* 0xcb40007f13117421 */ /* 0x040fe20000000000 */
[----:B------:R-:W-:-:S03]  /*2010*/  IMAD.SHL.U32 R19, R19, 0x800000, RZ ;  /* 0x0080000013137824 */ /* 0x000fc600078e00ff */
[----:B------:R-:W-:-:S04]  /*2020*/  FFMA R17, R18, 1.4426950216293334961, -R17 ;  /* 0x3fb8aa3b12117823 */ /* 0x000fc80000000811 */
[----:B------:R-:W-:Y:S01]  /*2030*/  FFMA R18, R18, 1.925963033500011079e-08, R17 ;  /* 0x32a5706012127823 */ /* 0x000fe20000000011 */
[C---:B------:R-:W-:Y:S01]  /*2040*/  FMUL R17, R0.reuse, 0.5 ;  /* 0x3f00000000117820 */ /* 0x040fe20000400000 */
[----:B------:R-:W-:-:S03]  /*2050*/  FFMA R0, R0, R33, 1 ;  /* 0x3f80000000007423 */ /* 0x000fc60000000021 */
[----:B------:R-:W-:Y:S01]  /*2060*/  FMUL R17, R16, R17 ;  /* 0x0000001110117220 */ /* 0x000fe20000400000 */
[----:B------:R-:W0:Y:S03]  /*2070*/  MUFU.EX2 R18, R18 ;  /* 0x0000001200127308 */ /* 0x000e260000000800 */
[----:B------:R-:W-:Y:S01]  /*2080*/  FMUL R0, R17, R0 ;  /* 0x0000000011007220 */ /* 0x000fe20000400000 */
[----:B0-----:R-:W-:-:S04]  /*2090*/  FMUL R19, R19, R18 ;  /* 0x0000001213137220 */ /* 0x001fc80000400000 */
[----:B------:R-:W-:-:S07]  /*20a0*/  FMUL R27, R0, R19 ;  /* 0x00000013001b7220 */ /* 0x000fce0000400000 */
.L_x_18:
[----:B------:R-:W-:Y:S05]  /*20b0*/  BSYNC.RECONVERGENT B3 ;  /* 0x0000000000037941 */ /* 0x000fea0003800200 */
.L_x_14:
[----:B-1-3--:R-:W-:-:S07]  /*20c0*/  FADD R8, R8, R27 ;  /* 0x0000001b08087221 */ /* 0x00afce0000000000 */
.L_x_5:
[----:B------:R-:W-:Y:S05]  /*20d0*/  BSYNC.RECONVERGENT B0 ;  /* 0x0000000000007941 */ /* 0x000fea0003800200 */
.L_x_4:
[----:B------:R-:W-:-:S04]  /*20e0*/  IADD3 R32, PT, PT, R32, 0x1, RZ ;  /* 0x0000000120207810 */ /* 0x000fc80007ffe0ff */
[----:B------:R-:W-:-:S13]  /*20f0*/  ISETP.GE.AND P0, PT, R32, R7, PT ;  /* 0x000000072000720c */ /* 0x000fda0003f06270 */
[----:B------:R-:W-:Y:S05]  /*2100*/  @!P0 BRA `(.L_x_40) ;  /* 0xffffffe000848947 */ /* 0x000fea000383ffff */
.L_x_3:
[----:B------:R-:W-:Y:S05]  /*2110*/  BSYNC.RECONVERGENT B1 ;  /* 0x0000000000017941 */ /* 0x000fea0003800200 */
.L_x_2:
[----:B------:R-:W-:-:S05]  /*2120*/  VIADD R13, R13, 0x1 ;  /* 0x000000010d0d7836 */ /* 0x000fca0000000000 */
[----:B------:R-:W-:-:S13]  /*2130*/  ISETP.GE.AND P0, PT, R13, R6, PT ;  /* 0x000000060d00720c */ /* 0x000fda0003f06270 */
[----:B------:R-:W-:Y:S05]  /*2140*/  @!P0 BRA `(.L_x_41) ;  /* 0xffffffe0005c8947 */ /* 0x000fea000383ffff */
.L_x_1:
[----:B------:R-:W-:Y:S05]  /*2150*/  BSYNC.RECONVERGENT B2 ;  /* 0x0000000000027941 */ /* 0x000fea0003800200 */
.L_x_0:
[----:B------:R-:W-:Y:S05]  /*2160*/  WARPSYNC.ALL ;  /* 0x0000000000007948 */ /* 0x000fea0003800000 */
[----:B------:R-:W1:Y:S08]  /*2170*/  LDC.64 R2, c[0x0][0x380] ;  /* 0x0000e000ff027b82 */ /* 0x000e700000000a00 */
[----:B------:R-:W3:Y:S01]  /*2180*/  LDC R7, c[0x0][0x3cc] ;  /* 0x0000f300ff077b82 */ /* 0x000ee20000000800 */
[----:B-1----:R-:W-:-:S07]  /*2190*/  IMAD.WIDE R4, R4, 0x4, R2 ;  /* 0x0000000404047825 */ /* 0x002fce00078e0202 */
[----:B------:R-:W3:Y:S01]  /*21a0*/  LDC.64 R2, c[0x0][0x3b8] ;  /* 0x0000ee00ff027b82 */ /* 0x000ee20000000a00 */
[----:B------:R-:W4:Y:S01]  /*21b0*/  LDG.E R10, desc[UR4][R4.64] ;  /* 0x00000004040a7981 */ /* 0x000f22000c1e1900 */
[----:B---3--:R-:W-:-:S05]  /*21c0*/  IMAD.WIDE R2, R7, 0x4, R2 ;  /* 0x0000000407027825 */ /* 0x008fca00078e0202 */
[----:B------:R-:W3:Y:S04]  /*21d0*/  LDG.E R0, desc[UR4][R2.64] ;  /* 0x0000000402007981 */ /* 0x000ee8000c1e1900 */
[----:B------:R1:W3:Y:S01]  /*21e0*/  LDG.E R9, desc[UR4][R2.64+0x4] ;  /* 0x0000040402097981 */ /* 0x0002e2000c1e1900 */
[----:B------:R-:W-:Y:S01]  /*21f0*/  UMOV UR6, 0xd2f1a9fc ;  /* 0xd2f1a9fc00067882 */ /* 0x000fe20000000000 */
[----:B------:R-:W-:Y:S01]  /*2200*/  UMOV UR7, 0x3f50624d ;  /* 0x3f50624d00077882 */ /* 0x000fe20000000000 */
[----:B------:R-:W-:Y:S01]  /*2210*/  MOV R14, 0x3e055027 ;  /* 0x3e055027000e7802 */ /* 0x000fe20000000f00 */
[----:B----4-:R-:W4:Y:S02]  /*2220*/  F2F.F64.F32 R6, R10 ;  /* 0x0000000a00067310 */ /* 0x010f240000201800 */
[----:B----4-:R-:W-:-:S06]  /*2230*/  DADD R6, R6, UR6 ;  /* 0x0000000606067e29 */ /* 0x010fcc0008000000 */
[----:B------:R-:W4:Y:S02]  /*2240*/  F2F.F32.F64 R11, R6 ;  /* 0x00000006000b7310 */ /* 0x000f240000301000 */
[----:B----4-:R-:W-:-:S13]  /*2250*/  FSETP.GEU.AND P0, PT, R11, 1.175494350822287508e-38, PT ;  /* 0x008000000b00780b */ /* 0x010fda0003f0e000 */
[----:B------:R-:W-:-:S05]  /*2260*/  @!P0 FMUL R11, R11, 8388608 ;  /* 0x4b0000000b0b8820 */ /* 0x000fca0000400000 */
[----:B------:R-:W-:-:S04]  /*2270*/  IADD3 R12, PT, PT, R11, -0x3f2aaaab, RZ ;  /* 0xc0d555550b0c7810 */ /* 0x000fc80007ffe0ff */
[----:B------:R-:W-:-:S04]  /*2280*/  LOP3.LUT R12, R12, 0xff800000, RZ, 0xc0, !PT ;  /* 0xff8000000c0c7812 */ /* 0x000fc800078ec0ff */
[----:B-1----:R-:W-:Y:S01]  /*2290*/  I2FP.F32.S32 R3, R12 ;  /* 0x0000000c00037245 */ /* 0x002fe20000201400 */
[----:B------:R-:W-:-:S04]  /*22a0*/  IMAD.IADD R13, R11, 0x1, -R12 ;  /* 0x000000010b0d7824 */ /* 0x000fc800078e0a0c */
[----:B------:R-:W-:-:S04]  /*22b0*/  FADD R13, R13, -1 ;  /* 0xbf8000000d0d7421 */ /* 0x000fc80000000000 */
[----:B------:R-:W-:-:S04]  /*22c0*/  FFMA R2, R13, -R14, 0.14084610342979431152 ;  /* 0x3e1039f60d027423 */ /* 0x000fc8000000080e */
[----:B------:R-:W-:-:S04]  /*22d0*/  FFMA R2, R13, R2, -0.12148627638816833496 ;  /* 0xbdf8cdcc0d027423 */ /* 0x000fc80000000002 */
[----:B------:R-:W-:-:S04]  /*22e0*/  FFMA R2, R13, R2, 0.13980610668659210205 ;  /* 0x3e0f29550d027423 */ /* 0x000fc80000000002 */
[----:B------:R-:W-:-:S04]  /*22f0*/  FFMA R2, R13, R2, -0.16684235632419586182 ;  /* 0xbe2ad8b90d027423 */ /* 0x000fc80000000002 */
[----:B------:R-:W-:-:S04]  /*2300*/  FFMA R2, R13, R2, 0.20012299716472625732 ;  /* 0x3e4ced0b0d027423 */ /* 0x000fc80000000002 */
[----:B------:R-:W-:-:S04]  /*2310*/  FFMA R2, R13, R2, -0.24999669194221496582 ;  /* 0xbe7fff220d027423 */ /* 0x000fc80000000002 */
[----:B------:R-:W-:-:S04]  /*2320*/  FFMA R2, R13, R2, 0.33333182334899902344 ;  /* 0x3eaaaa780d027423 */ /* 0x000fc80000000002 */
[----:B------:R-:W-:Y:S01]  /*2330*/  FFMA R6, R13, R2, -0.5 ;  /* 0xbf0000000d067423 */ /* 0x000fe20000000002 */
[----:B------:R-:W-:Y:S02]  /*2340*/  FSEL R2, RZ, -23, P0 ;  /* 0xc1b80000ff027808 */ /* 0x000fe40000000000 */
[----:B------:R-:W-:Y:S01]  /*2350*/  ISETP.GT.U32.AND P0, PT, R11, 0x7f7fffff, PT ;  /* 0x7f7fffff0b00780c */ /* 0x000fe20003f04070 */
[----:B------:R-:W-:Y:S02]  /*2360*/  FMUL R6, R13, R6 ;  /* 0x000000060d067220 */ /* 0x000fe40000400000 */
[----:B------:R-:W-:Y:S02]  /*2370*/  FFMA R2, R3, 1.1920928955078125e-07, R2 ;  /* 0x3400000003027823 */ /* 0x000fe40000000002 */
[----:B------:R-:W-:Y:S01]  /*2380*/  FFMA R13, R13, R6, R13 ;  /* 0x000000060d0d7223 */ /* 0x000fe2000000000d */
[----:B------:R-:W-:-:S03]  /*2390*/  IMAD.MOV.U32 R6, RZ, RZ, 0x7f800000 ;  /* 0x7f800000ff067424 */ /* 0x000fc600078e00ff */
[----:B------:R-:W-:-:S04]  /*23a0*/  FFMA R2, R2, 0.69314718246459960938, R13 ;  /* 0x3f31721802027823 */ /* 0x000fc8000000000d */
[C---:B------:R-:W-:Y:S01]  /*23b0*/  @P0 FFMA R2, R11.reuse, R6, +INF ;  /* 0x7f8000000b020423 */ /* 0x040fe20000000006 */
[----:B------:R-:W-:-:S04]  /*23c0*/  FSETP.NEU.AND P0, PT, R11, RZ, PT ;  /* 0x000000ff0b00720b */ /* 0x000fc80003f0d000 */
[----:B------:R-:W-:-:S05]  /*23d0*/  FSEL R2, R2, -INF , P0 ;  /* 0xff80000002027808 */ /* 0x000fca0000000000 */
[----:B---3--:R-:W-:-:S04]  /*23e0*/  FFMA R9, R9, R2, R0 ;  /* 0x0000000209097223 */ /* 0x008fc80000000000 */
[----:B------:R-:W-:-:S05]  /*23f0*/  FADD R9, R9, R8 ;  /* 0x0000000809097221 */ /* 0x000fca0000000000 */
[----:B------:R-:W-:Y:S01]  /*2400*/  STG.E desc[UR4][R4.64], R9 ;  /* 0x0000000904007986 */ /* 0x000fe2000c101904 */
[----:B------:R-:W-:Y:S05]  /*2410*/  EXIT ;  /* 0x000000000000794d */ /* 0x000fea0003800000 */
        .weak           $__internal_0_$__cuda_sm20_div_rn_f64_full
        .type           $__internal_0_$__cuda_sm20_div_rn_f64_full,@function
        .size           $__internal_0_$__cuda_sm20_div_rn_f64_full,($__internal_1_$__cuda_sm20_sqrt_rn_f32_slowpath - $__internal_0_$__cuda_sm20_div_rn_f64_full)
$__internal_0_$__cuda_sm20_div_rn_f64_full:
[----:B------:R-:W-:Y:S01]  /*2420*/  FSETP.GEU.AND P2, PT, |R19|, 1.469367938527859385e-39, PT ;  /* 0x001000001300780b */ /* 0x000fe20003f4e200 */
[----:B------:R-:W-:Y:S01]  /*2430*/  IMAD.MOV.U32 R37, RZ, RZ, 0x1ca00000 ;  /* 0x1ca00000ff257424 */ /* 0x000fe200078e00ff */
[C---:B------:R-:W-:Y:S01]  /*2440*/  FSETP.GEU.AND P0, PT, |R23|.reuse, 1.469367938527859385e-39, PT ;  /* 0x001000001700780b */ /* 0x040fe20003f0e200 */
[----:B------:R-:W-:Y:S01]  /*2450*/  BSSY.RECONVERGENT B5, `(.L_x_42) ;  /* 0x0000054000057945 */ /* 0x000fe20003800200 */
[----:B------:R-:W-:Y:S02]  /*2460*/  LOP3.LUT R20, R23, 0x800fffff, RZ, 0xc0, !PT ;  /* 0x800fffff17147812 */ /* 0x000fe400078ec0ff */
[----:B------:R-:W-:Y:S02]  /*2470*/  LOP3.LUT R35, R19, 0x7ff00000, RZ, 0xc0, !PT ;  /* 0x7ff0000013237812 */ /* 0x000fe400078ec0ff */
[----:B------:R-:W-:Y:S02]  /*2480*/  LOP3.LUT R21, R20, 0x3ff00000, RZ, 0xfc, !PT ;  /* 0x3ff0000014157812 */ /* 0x000fe400078efcff */
[----:B------:R-:W-:-:S02]  /*2490*/  MOV R20, R22 ;  /* 0x0000001600147202 */ /* 0x000fc40000000f00 */
[C---:B------:R-:W-:Y:S01]  /*24a0*/  LOP3.LUT R38, R23.reuse, 0x7ff00000, RZ, 0xc0, !PT ;  /* 0x7ff0000017267812 */ /* 0x040fe200078ec0ff */
[----:B------:R-:W-:Y:S01]  /*24b0*/  @!P2 IMAD.MOV.U32 R26, RZ, RZ, RZ ;  /* 0x000000ffff1aa224 */ /* 0x000fe200078e00ff */
[----:B------:R-:W-:Y:S01]  /*24c0*/  @!P2 LOP3.LUT R24, R23, 0x7ff00000, RZ, 0xc0, !PT ;  /* 0x7ff000001718a812 */ /* 0x000fe200078ec0ff */
[----:B------:R-:W-:Y:S01]  /*24d0*/  @!P0 DMUL R20, R22, 8.98846567431157953865e+307 ;  /* 0x7fe0000016148828 */ /* 0x000fe20000000000 */
[C---:B------:R-:W-:Y:S02]  /*24e0*/  ISETP.GE.U32.AND P1, PT, R35.reuse, R38, PT ;  /* 0x000000262300720c */ /* 0x040fe40003f26070 */
[----:B------:R-:W-:Y:S02]  /*24f0*/  @!P2 ISETP.GE.U32.AND P3, PT, R35, R24, PT ;  /* 0x000000182300a20c */ /* 0x000fe40003f66070 */
[C---:B------:R-:W-:Y:S01]  /*2500*/  SEL R25, R37.reuse, 0x63400000, !P1 ;  /* 0x6340000025197807 */ /* 0x040fe20004800000 */
[----:B------:R-:W0:Y:S01]  /*2510*/  MUFU.RCP64H R29, R21 ;  /* 0x00000015001d7308 */ /* 0x000e220000001800 */
[----:B------:R-:W-:-:S02]  /*2520*/  @!P2 SEL R27, R37, 0x63400000, !P3 ;  /* 0x63400000251ba807 */ /* 0x000fc40005800000 */
[--C-:B------:R-:W-:Y:S02]  /*2530*/  LOP3.LUT R25, R25, 0x800fffff, R19.reuse, 0xf8, !PT ;  /* 0x800fffff19197812 */ /* 0x100fe400078ef813 */
[----:B------:R-:W-:Y:S02]  /*2540*/  @!P2 LOP3.LUT R27, R27, 0x80000000, R19, 0xf8, !PT ;  /* 0x800000001b1ba812 */ /* 0x000fe400078ef813 */
[----:B------:R-:W-:Y:S02]  /*2550*/  MOV R24, R18 ;  /* 0x0000001200187202 */ /* 0x000fe40000000f00 */
[----:B------:R-:W-:Y:S02]  /*2560*/  @!P2 LOP3.LUT R27, R27, 0x100000, RZ, 0xfc, !PT ;  /* 0x001000001b1ba812 */ /* 0x000fe400078efcff */
[----:B------:R-:W-:Y:S02]  /*2570*/  MOV R28, 0x1 ;  /* 0x00000001001c7802 */ /* 0x000fe40000000f00 */
[----:B------:R-:W-:-:S02]  /*2580*/  @!P0 LOP3.LUT R38, R21, 0x7ff00000, RZ, 0xc0, !PT ;  /* 0x7ff0000015268812 */ /* 0x000fc400078ec0ff */
[----:B------:R-:W-:Y:S02]  /*2590*/  @!P2 DFMA R24, R24, 2, -R26 ;  /* 0x400000001818a82b */ /* 0x000fe4000000081a */
[----:B0-----:R-:W-:-:S08]  /*25a0*/  DFMA R26, R28, -R20, 1 ;  /* 0x3ff000001c1a742b */ /* 0x001fd00000000814 */
[----:B------:R-:W-:-:S08]  /*25b0*/  DFMA R26, R26, R26, R26 ;  /* 0x0000001a1a1a722b */ /* 0x000fd0000000001a */
[----:B------:R-:W-:-:S08]  /*25c0*/  DFMA R26, R28, R26, R28 ;  /* 0x0000001a1c1a722b */ /* 0x000fd0000000001c */
[----:B------:R-:W-:-:S08]  /*25d0*/  DFMA R28, R26, -R20, 1 ;  /* 0x3ff000001a1c742b */ /* 0x000fd00000000814 */
[----:B------:R-:W-:-:S08]  /*25e0*/  DFMA R26, R26, R28, R26 ;  /* 0x0000001c1a1a722b */ /* 0x000fd0000000001a */
[----:B------:R-:W-:-:S08]  /*25f0*/  DMUL R28, R26, R24 ;  /* 0x000000181a1c7228 */ /* 0x000fd00000000000 */
[----:B------:R-:W-:-:S08]  /*2600*/  DFMA R30, R28, -R20, R24 ;  /* 0x800000141c1e722b */ /* 0x000fd00000000018 */
[----:B------:R-:W-:Y:S01]  /*2610*/  DFMA R30, R26, R30, R28 ;  /* 0x0000001e1a1e722b */ /* 0x000fe2000000001c */
[----:B------:R-:W-:Y:S01]  /*2620*/  IMAD.MOV.U32 R29, RZ, RZ, R35 ;  /* 0x000000ffff1d7224 */ /* 0x000fe200078e0023 */
[----:B------:R-:W-:-:S04]  /*2630*/  @!P2 LOP3.LUT R29, R25, 0x7ff00000, RZ, 0xc0, !PT ;  /* 0x7ff00000191da812 */ /* 0x000fc800078ec0ff */
[----:B------:R-:W-:-:S04]  /*2640*/  IADD3 R26, PT, PT, R29, -0x1, RZ ;  /* 0xffffffff1d1a7810 */ /* 0x000fc80007ffe0ff */
[----:B------:R-:W-:Y:S01]  /*2650*/  ISETP.GT.U32.AND P0, PT, R26, 0x7feffffe, PT ;  /* 0x7feffffe1a00780c */ /* 0x000fe20003f04070 */
[----:B------:R-:W-:-:S05]  /*2660*/  VIADD R26, R38, 0xffffffff ;  /* 0xffffffff261a7836 */ /* 0x000fca0000000000 */
[----:B------:R-:W-:-:S13]  /*2670*/  ISETP.GT.U32.OR P0, PT, R26, 0x7feffffe, P0 ;  /* 0x7feffffe1a00780c */ /* 0x000fda0000704470 */
[----:B------:R-:W-:Y:S05]  /*2680*/  @P0 BRA `(.L_x_43) ;  /* 0x00000000006c0947 */ /* 0x000fea0003800000 */
[----:B------:R-:W-:-:S04]  /*2690*/  LOP3.LUT R18, R23, 0x7ff00000, RZ, 0xc0, !PT ;  /* 0x7ff0000017127812 */ /* 0x000fc800078ec0ff */
[CC--:B------:R-:W-:Y:S02]  /*26a0*/  ISETP.GE.U32.AND P0, PT, R35.reuse, R18.reuse, PT ;  /* 0x000000122300720c */ /* 0x0c0fe40003f06070 */
[----:B------:R-:W-:Y:S02]  /*26b0*/  VIADDMNMX R35, R35, -R18, 0xb9600000, !PT ;  /* 0xb960000023237446 */ /* 0x000fe40007800912 */
[----:B------:R-:W-:Y:S02]  /*26c0*/  SEL R37, R37, 0x63400000, !P0 ;  /* 0x6340000025257807 */ /* 0x000fe40004000000 */
[----:B------:R-:W-:Y:S02]  /*26d0*/  VIMNMX R28, PT, PT, R35, 0x46a00000, PT ;  /* 0x46a00000231c7848 */ /* 0x000fe40003fe0100 */
[----:B------:R-:W-:Y:S02]  /*26e0*/  MOV R18, RZ ;  /* 0x000000ff00127202 */ /* 0x000fe40000000f00 */
[----:B------:R-:W-:-:S05]  /*26f0*/  IADD3 R28, PT, PT, -R37, R28, RZ ;  /* 0x0000001c251c7210 */ /* 0x000fca0007ffe1ff */
[----:B------:R-:W-:-:S06]  /*2700*/  VIADD R19, R28, 0x7fe00000 ;  /* 0x7fe000001c137836 */ /* 0x000fcc0000000000 */
[----:B------:R-:W-:-:S10]  /*2710*/  DMUL R26, R30, R18 ;  /* 0x000000121e1a7228 */ /* 0x000fd40000000000 */
[----:B------:R-:W-:-:S13]  /*2720*/  FSETP.GTU.AND P0, PT, |R27|, 1.469367938527859385e-39, PT ;  /* 0x001000001b00780b */ /* 0x000fda0003f0c200 */
[----:B------:R-:W-:Y:S05]  /*2730*/  @P0 BRA `(.L_x_44) ;  /* 0x0000000000940947 */ /* 0x000fea0003800000 */
[----:B------:R-:W-:-:S06]  /*2740*/  DFMA R20, R30, -R20, R24 ;  /* 0x800000141e14722b */ /* 0x000fcc0000000018 */
[----:B------:R-:W-:-:S04]  /*2750*/  IMAD.MOV.U32 R20, RZ, RZ, RZ ;  /* 0x000000ffff147224 */ /* 0x000fc800078e00ff */
[C---:B------:R-:W-:Y:S02]  /*2760*/  FSETP.NEU.AND P0, PT, R21.reuse, RZ, PT ;  /* 0x000000ff1500720b */ /* 0x040fe40003f0d000 */
[----:B------:R-:W-:-:S04]  /*2770*/  LOP3.LUT R23, R21, 0x80000000, R23, 0x48, !PT ;  /* 0x8000000015177812 */ /* 0x000fc800078e4817 */
[----:B------:R-:W-:-:S07]  /*2780*/  LOP3.LUT R21, R23, R19, RZ, 0xfc, !PT ;  /* 0x0000001317157212 */ /* 0x000fce00078efcff */
[----:B------:R-:W-:Y:S05]  /*2790*/  @!P0 BRA `(.L_x_44) ;  /* 0x00000000007c8947 */ /* 0x000fea0003800000 */
[----:B------:R-:W-:Y:S01]  /*27a0*/  IADD3 R19, PT, PT, -R28, RZ, RZ ;  /* 0x000000ff1c137210 */ /* 0x000fe20007ffe1ff */
[----:B------:R-:W-:Y:S01]  /*27b0*/  IMAD.MOV.U32 R18, RZ, RZ, RZ ;  /* 0x000000ffff127224 */ /* 0x000fe200078e00ff */
[----:B------:R-:W-:-:S05]  /*27c0*/  DMUL.RP R20, R30, R20 ;  /* 0x000000141e147228 */ /* 0x000fca0000008000 */
[----:B------:R-:W-:-:S05]  /*27d0*/  DFMA R18, R26, -R18, R30 ;  /* 0x800000121a12722b */ /* 0x000fca000000001e */
[----:B------:R-:W-:Y:S02]  /*27e0*/  LOP3.LUT R23, R21, R23, RZ, 0x3c, !PT ;  /* 0x0000001715177212 */ /* 0x000fe400078e3cff */
[----:B------:R-:W-:-:S04]  /*27f0*/  IADD3 R18, PT, PT, -R28, -0x43300000, RZ ;  /* 0xbcd000001c127810 */ /* 0x000fc80007ffe1ff */
[----:B------:R-:W-:-:S04]  /*2800*/  FSETP.NEU.AND P0, PT, |R19|, R18, PT ;  /* 0x000000121300720b */ /* 0x000fc80003f0d200 */
[----:B------:R-:W-:Y:S02]  /*2810*/  FSEL R26, R20, R26, !P0 ;  /* 0x0000001a141a7208 */ /* 0x000fe40004000000 */
[----:B------:R-:W-:Y:S01]  /*2820*/  FSEL R27, R23, R27, !P0 ;  /* 0x0000001b171b7208 */ /* 0x000fe20004000000 */
[----:B------:R-:W-:Y:S06]  /*2830*/  BRA `(.L_x_44) ;  /* 0x0000000000547947 */ /* 0x000fec0003800000 */
.L_x_43:
[----:B------:R-:W-:-:S14]  /*2840*/  DSETP.NAN.AND P0, PT, R18, R18, PT ;  /* 0x000000121200722a */ /* 0x000fdc0003f08000 */
[----:B------:R-:W-:Y:S05]  /*2850*/  @P0 BRA `(.L_x_45) ;  /* 0x0000000000440947 */ /* 0x000fea0003800000 */
[----:B------:R-:W-:-:S14]  /*2860*/  DSETP.NAN.AND P0, PT, R22, R22, PT ;  /* 0x000000161600722a */ /* 0x000fdc0003f08000 */
[----:B------:R-:W-:Y:S05]  /*2870*/  @P0 BRA `(.L_x_46) ;  /* 0x0000000000300947 */ /* 0x000fea0003800000 */
[----:B------:R-:W-:Y:S01]  /*2880*/  ISETP.NE.AND P0, PT, R29, R38, PT ;  /* 0x000000261d00720c */ /* 0x000fe20003f05270 */
[----:B------:R-:W-:Y:S01]  /*2890*/  IMAD.MOV.U32 R27, RZ, RZ, -0x80000 ;  /* 0xfff80000ff1b7424 */ /* 0x000fe200078e00ff */
[----:B------:R-:W-:-:S11]  /*28a0*/  MOV R26, 0x0 ;  /* 0x00000000001a7802 */ /* 0x000fd60000000f00 */
[----:B------:R-:W-:Y:S05]  /*28b0*/  @!P0 BRA `(.L_x_44) ;  /* 0x0000000000348947 */ /* 0x000fea0003800000 */
[----:B------:R-:W-:Y:S02]  /*28c0*/  ISETP.NE.AND P0, PT, R29, 0x7ff00000, PT ;  /* 0x7ff000001d00780c */ /* 0x000fe40003f05270 */
[----:B------:R-:W-:Y:S02]  /*28d0*/  LOP3.LUT R27, R19, 0x80000000, R23, 0x48, !PT ;  /* 0x80000000131b7812 */ /* 0x000fe400078e4817 */
[----:B------:R-:W-:-:S13]  /*28e0*/  ISETP.EQ.OR P0, PT, R38, RZ, !P0 ;  /* 0x000000ff2600720c */ /* 0x000fda0004702670 */
[----:B------:R-:W-:Y:S02]  /*28f0*/  @P0 LOP3.LUT R18, R27, 0x7ff00000, RZ, 0xfc, !PT ;  /* 0x7ff000001b120812 */ /* 0x000fe400078efcff */
[----:B------:R-:W-:Y:S01]  /*2900*/  @!P0 MOV R26, RZ ;  /* 0x000000ff001a8202 */ /* 0x000fe20000000f00 */
[----:B------:R-:W-:Y:S01]  /*2910*/  @P0 IMAD.MOV.U32 R26, RZ, RZ, RZ ;  /* 0x000000ffff1a0224 */ /* 0x000fe200078e00ff */
[----:B------:R-:W-:Y:S01]  /*2920*/  @P0 MOV R27, R18 ;  /* 0x00000012001b0202 */ /* 0x000fe20000000f00 */
[----:B------:R-:W-:Y:S06]  /*2930*/  BRA `(.L_x_44) ;  /* 0x0000000000147947 */ /* 0x000fec0003800000 */
.L_x_46:
[----:B------:R-:W-:Y:S01]  /*2940*/  LOP3.LUT R27, R23, 0x80000, RZ, 0xfc, !PT ;  /* 0x00080000171b7812 */ /* 0x000fe200078efcff */
[----:B------:R-:W-:Y:S01]  /*2950*/  IMAD.MOV.U32 R26, RZ, RZ, R22 ;  /* 0x000000ffff1a7224 */ /* 0x000fe200078e0016 */
[----:B------:R-:W-:Y:S06]  /*2960*/  BRA `(.L_x_44) ;  /* 0x0000000000087947 */ /* 0x000fec0003800000 */
.L_x_45:
[----:B------:R-:W-:Y:S02]  /*2970*/  LOP3.LUT R27, R19, 0x80000, RZ, 0xfc, !PT ;  /* 0x00080000131b7812 */ /* 0x000fe400078efcff */
[----:B------:R-:W-:-:S07]  /*2980*/  MOV R26, R18 ;  /* 0x00000012001a7202 */ /* 0x000fce0000000f00 */
.L_x_44:
[----:B------:R-:W-:Y:S05]  /*2990*/  BSYNC.RECONVERGENT B5 ;  /* 0x0000000000057941 */ /* 0x000fea0003800200 */
.L_x_42:
[----:B------:R-:W-:Y:S02]  /*29a0*/  HFMA2 R19, -RZ, RZ, 0, 0 ;  /* 0x00000000ff137431 */ /* 0x000fe400000001ff */
[----:B------:R-:W-:Y:S01]  /*29b0*/  IMAD.MOV.U32 R18, RZ, RZ, R0 ;  /* 0x000000ffff127224 */ /* 0x000fe200078e0000 */
[----:B------:R-:W-:Y:S01]  /*29c0*/  MOV R21, R27 ;  /* 0x0000001b00157202 */ /* 0x000fe20000000f00 */
[----:B------:R-:W-:Y:S02]  /*29d0*/  IMAD.MOV.U32 R20, RZ, RZ, R26 ;  /* 0x000000ffff147224 */ /* 0x000fe400078e001a */
[----:B------:R-:W-:Y:S05]  /*29e0*/  RET.REL.NODEC R18 `(_Z18calcRiverBiodivEnvPfPKiPKhS3_PKfS5_S5_S5_S1_iifiii) ;  /* 0xffffffd412847950 */ /* 0x000fea0003c3ffff */
        .weak           $__internal_1_$__cuda_sm20_sqrt_rn_f32_slowpath
        .type           $__internal_1_$__cuda_sm20_sqrt_rn_f32_slowpath,@function
        .size           $__internal_1_$__cuda_sm20_sqrt_rn_f32_slowpath,($__internal_2_$__cuda_sm3x_div_rn_noftz_f32_slowpath - $__internal_1_$__cuda_sm20_sqrt_rn_f32_slowpath)
$__internal_1_$__cuda_sm20_sqrt_rn_f32_slowpath:
[----:B------:R-:W-:-:S13]  /*29f0*/  LOP3.LUT P0, RZ, R0, 0x7fffffff, RZ, 0xc0, !PT ;  /* 0x7fffffff00ff7812 */ /* 0x000fda000780c0ff */
[----:B------:R-:W-:Y:S01]  /*2a00*/  @!P0 IMAD.MOV.U32 R18, RZ, RZ, R0 ;  /* 0x000000ffff128224 */ /* 0x000fe200078e0000 */
[----:B------:R-:W-:Y:S06]  /*2a10*/  @!P0 BRA `(.L_x_47) ;  /* 0x0000000000408947 */ /* 0x000fec0003800000 */
[----:B------:R-:W-:-:S13]  /*2a20*/  FSETP.GEU.FTZ.AND P0, PT, R0, RZ, PT ;  /* 0x000000ff0000720b */ /* 0x000fda0003f1e000 */
[----:B------:R-:W-:Y:S01]  /*2a30*/  @!P0 MOV R18, 0x7fffffff ;  /* 0x7fffffff00128802 */ /* 0x000fe20000000f00 */
[----:B------:R-:W-:Y:S06]  /*2a40*/  @!P0 BRA `(.L_x_47) ;  /* 0x0000000000348947 */ /* 0x000fec0003800000 */
[----:B------:R-:W-:-:S13]  /*2a50*/  FSETP.GTU.FTZ.AND P0, PT, |R0|, +INF , PT ;  /* 0x7f8000000000780b */ /* 0x000fda0003f1c200 */
[----:B------:R-:W-:Y:S01]  /*2a60*/  @P0 FADD.FTZ R18, R0, 1 ;  /* 0x3f80000000120421 */ /* 0x000fe20000010000 */
[----:B------:R-:W-:Y:S06]  /*2a70*/  @P0 BRA `(.L_x_47) ;  /* 0x0000000000280947 */ /* 0x000fec0003800000 */
[----:B------:R-:W-:-:S13]  /*2a80*/  FSETP.NEU.FTZ.AND P0, PT, |R0|, +INF , PT ;  /* 0x7f8000000000780b */ /* 0x000fda0003f1d200 */
[----:B------:R-:W-:-:S04]  /*2a90*/  @P0 FFMA R19, R0, 1.84467440737095516160e+19, RZ ;  /* 0x5f80000000130823 */ /* 0x000fc800000000ff */
[----:B------:R-:W0:Y:S02]  /*2aa0*/  @P0 MUFU.RSQ R18, R19 ;  /* 0x0000001300120308 */ /* 0x000e240000001400 */
[----:B0-----:R-:W-:Y:S01]  /*2ab0*/  @P0 FMUL.FTZ R24, R19, R18 ;  /* 0x0000001213180220 */ /* 0x001fe20000410000 */
[----:B------:R-:W-:Y:S01]  /*2ac0*/  @P0 FMUL.FTZ R26, R18, 0.5 ;  /* 0x3f000000121a0820 */ /* 0x000fe20000410000 */
[----:B------:R-:W-:Y:S02]  /*2ad0*/  @!P0 IMAD.MOV.U32 R18, RZ, RZ, R0 ;  /* 0x000000ffff128224 */ /* 0x000fe400078e0000 */
[----:B------:R-:W-:-:S04]  /*2ae0*/  @P0 FADD.FTZ R25, -R24, -RZ ;  /* 0x800000ff18190221 */ /* 0x000fc80000010100 */
[----:B------:R-:W-:-:S04]  /*2af0*/  @P0 FFMA R25, R24, R25, R19 ;  /* 0x0000001918190223 */ /* 0x000fc80000000013 */
[----:B------:R-:W-:-:S04]  /*2b00*/  @P0 FFMA R25, R25, R26, R24 ;  /* 0x0000001a19190223 */ /* 0x000fc80000000018 */
[----:B------:R-:W-:-:S07]  /*2b10*/  @P0 FMUL.FTZ R18, R25, 2.3283064365386962891e-10 ;  /* 0x2f80000019120820 */ /* 0x000fce0000410000 */
.L_x_47:
[----:B------:R-:W-:Y:S01]  /*2b20*/  HFMA2 R19, -RZ, RZ, 0, 0 ;  /* 0x00000000ff137431 */ /* 0x000fe200000001ff */
[----:B------:R-:W-:Y:S01]  /*2b30*/  MOV R0, R18 ;  /* 0x0000001200007202 */ /* 0x000fe20000000f00 */
[----:B------:R-:W-:-:S04]  /*2b40*/  IMAD.MOV.U32 R18, RZ, RZ, R27 ;  /* 0x000000ffff127224 */ /* 0x000fc800078e001b */
[----:B------:R-:W-:Y:S05]  /*2b50*/  RET.REL.NODEC R18 `(_Z18calcRiverBiodivEnvPfPKiPKhS3_PKfS5_S5_S5_S1_iifiii) ;  /* 0xffffffd412287950 */ /* 0x000fea0003c3ffff */
        .weak           $__internal_2_$__cuda_sm3x_div_rn_noftz_f32_slowpath
        .type           $__internal_2_$__cuda_sm3x_div_rn_noftz_f32_slowpath,@function
        .size           $__internal_2_$__cuda_sm3x_div_rn_noftz_f32_slowpath,(.L_x_70 - $__internal_2_$__cuda_sm3x_div_rn_noftz_f32_slowpath)
$__internal_2_$__cuda_sm3x_div_rn_noftz_f32_slowpath:
[----:B------:R-:W-:Y:S01]  /*2b60*/  SHF.R.U32.HI R21, RZ, 0x17, R36 ;  /* 0x00000017ff157819 */ /* 0x000fe20000011624 */
[----:B------:R-:W-:Y:S01]  /*2b70*/  BSSY.RECONVERGENT B5, `(.L_x_48) ;  /* 0x0000062000057945 */ /* 0x000fe20003800200 */
[----:B------:R-:W-:Y:S02]  /*2b80*/  SHF.R.U32.HI R19, RZ, 0x17, R0 ;  /* 0x00000017ff137819 */ /* 0x000fe40000011600 */
[----:B------:R-:W-:Y:S02]  /*2b90*/  LOP3.LUT R26, R21, 0xff, RZ, 0xc0, !PT ;  /* 0x000000ff151a7812 */ /* 0x000fe400078ec0ff */
[----:B------:R-:W-:-:S03]  /*2ba0*/  LOP3.LUT R24, R19, 0xff, RZ, 0xc0, !PT ;  /* 0x000000ff13187812 */ /* 0x000fc600078ec0ff */
[----:B------:R-:W-:Y:S01]  /*2bb0*/  VIADD R22, R26, 0xffffffff ;  /* 0xffffffff1a167836 */ /* 0x000fe20000000000 */
[----:B------:R-:W-:-:S04]  /*2bc0*/  IADD3 R21, PT, PT, R24, -0x1, RZ ;  /* 0xffffffff18157810 */ /* 0x000fc80007ffe0ff */
[----:B------:R-:W-:-:S04]  /*2bd0*/  ISETP.GT.U32.AND P0, PT, R22, 0xfd, PT ;  /* 0x000000fd1600780c */ /* 0x000fc80003f04070 */
[----:B------:R-:W-:-:S13]  /*2be0*/  ISETP.GT.U32.OR P0, PT, R21, 0xfd, P0 ;  /* 0x000000fd1500780c */ /* 0x000fda0000704470 */
[----:B------:R-:W-:Y:S01]  /*2bf0*/  @!P0 IMAD.MOV.U32 R19, RZ, RZ, RZ ;  /* 0x000000ffff138224 */ /* 0x000fe200078e00ff */
[----:B------:R-:W-:Y:S06]  /*2c00*/  @!P0 BRA `(.L_x_49) ;  /* 0x00000000005c8947 */ /* 0x000fec0003800000 */
[----:B------:R-:W-:Y:S02]  /*2c10*/  FSETP.GTU.FTZ.AND P0, PT, |R0|, +INF , PT ;  /* 0x7f8000000000780b */ /* 0x000fe40003f1c200 */
[----:B------:R-:W-:-:S04]  /*2c20*/  FSETP.GTU.FTZ.AND P1, PT, |R36|, +INF , PT ;  /* 0x7f8000002400780b */ /* 0x000fc80003f3c200 */
[----:B------:R-:W-:-:S13]  /*2c30*/  PLOP3.LUT P0, PT, P0, P1, PT, 0xf8, 0x8f ;  /* 0x00000000008f781c */ /* 0x000fda0000703f70 */
[----:B------:R-:W-:Y:S05]  /*2c40*/  @P0 BRA `(.L_x_50) ;  /* 0x00000004004c0947 */ /* 0x000fea0003800000 */
[----:B------:R-:W-:-:S13]  /*2c50*/  LOP3.LUT P0, RZ, R36, 0x7fffffff, R0, 0xc8, !PT ;  /* 0x7fffffff24ff7812 */ /* 0x000fda000780c800 */
[----:B------:R-:W-:Y:S05]  /*2c60*/  @!P0 BRA `(.L_x_51) ;  /* 0x00000004003c8947 */ /* 0x000fea0003800000 */
[----:B------:R-:W-:Y:S02]  /*2c70*/  FSETP.NEU.FTZ.AND P1, PT, |R0|, +INF , PT ;  /* 0x7f8000000000780b */ /* 0x000fe40003f3d200 */
[----:B------:R-:W-:Y:S02]  /*2c80*/  FSETP.NEU.FTZ.AND P2, PT, |R36|, +INF , PT ;  /* 0x7f8000002400780b */ /* 0x000fe40003f5d200 */
[----:B------:R-:W-:-:S11]  /*2c90*/  FSETP.NEU.FTZ.AND P0, PT, |R0|, +INF , PT ;  /* 0x7f8000000000780b */ /* 0x000fd60003f1d200 */
[----:B------:R-:W-:Y:S05]  /*2ca0*/  @!P2 BRA !P1, `(.L_x_51) ;  /* 0x00000004002ca947 */ /* 0x000fea0004800000 */
[----:B------:R-:W-:-:S04]  /*2cb0*/  LOP3.LUT P1, RZ, R0, 0x7fffffff, RZ, 0xc0, !PT ;  /* 0x7fffffff00ff7812 */ /* 0x000fc8000782c0ff */
[----:B------:R-:W-:-:S13]  /*2cc0*/  PLOP3.LUT P1, PT, P2, P1, PT, 0x2f, 0xf2 ;  /* 0x0000000000f2781c */ /* 0x000fda0001722577 */
[----:B------:R-:W-:Y:S05]  /*2cd0*/  @P1 BRA `(.L_x_52) ;  /* 0x0000000400181947 */ /* 0x000fea0003800000 */
[----:B------:R-:W-:-:S04]  /*2ce0*/  LOP3.LUT P1, RZ, R36, 0x7fffffff, RZ, 0xc0, !PT ;  /* 0x7fffffff24ff7812 */ /* 0x000fc8000782c0ff */
[----:B------:R-:W-:-:S13]  /*2cf0*/  PLOP3.LUT P0, PT, P0, P1, PT, 0x2f, 0xf2 ;  /* 0x0000000000f2781c */ /* 0x000fda0000702577 */
[----:B------:R-:W-:Y:S05]  /*2d00*/  @P0 BRA `(.L_x_53) ;  /* 0x0000000400000947 */ /* 0x000fea0003800000 */
[----:B------:R-:W-:Y:S02]  /*2d10*/  ISETP.GE.AND P0, PT, R21, RZ, PT ;  /* 0x000000ff1500720c */ /* 0x000fe40003f06270 */
[----:B------:R-:W-:-:S11]  /*2d20*/  ISETP.GE.AND P1, PT, R22, RZ, PT ;  /* 0x000000ff1600720c */ /* 0x000fd60003f26270 */
[----:B------:R-:W-:Y:S01]  /*2d30*/  @P0 MOV R19, RZ ;  /* 0x000000ff00130202 */ /* 0x000fe20000000f00 */
[----:B------:R-:W-:Y:S02]  /*2d40*/  @!P0 IMAD.MOV.U32 R19, RZ, RZ, -0x40 ;  /* 0xffffffc0ff138424 */ /* 0x000fe400078e00ff */
[----:B------:R-:W-:Y:S01]  /*2d50*/  @!P0 FFMA R0, R0, 1.84467440737095516160e+19, RZ ;  /* 0x5f80000000008823 */ /* 0x000fe200000000ff */
[----:B------:R-:W-:Y:S02]  /*2d60*/  @!P1 FFMA R36, R36, 1.84467440737095516160e+19, RZ ;  /* 0x5f80000024249823 */ /* 0x000fe400000000ff */
[----:B------:R-:W-:-:S07]  /*2d70*/  @!P1 IADD3 R19, PT, PT, R19, 0x40, RZ ;  /* 0x0000004013139810 */ /* 0x000fce0007ffe0ff */
.L_x_49:
[----:B------:R-:W-:Y:S01]  /*2d80*/  LEA R21, R26, 0xc0800000, 0x17 ;  /* 0xc08000001a157811 */ /* 0x000fe200078eb8ff */
[----:B------:R-:W-:Y:S04]  /*2d90*/  BSSY.RECONVERGENT B6, `(.L_x_54) ;  /* 0x0000036000067945 */ /* 0x000fe80003800200 */
[----:B------:R-:W-:Y:S01]  /*2da0*/  IMAD.IADD R36, R36, 0x1, -R21 ;  /* 0x0000000124247824 */ /* 0x000fe200078e0a15 */
[----:B------:R-:W-:-:S03]  /*2db0*/  IADD3 R21, PT, PT, R24, -0x7f, RZ ;  /* 0xffffff8118157810 */ /* 0x000fc60007ffe0ff */
[----:B------:R-:W0:Y:S01]  /*2dc0*/  MUFU.RCP R22, R36 ;  /* 0x0000002400167308 */ /* 0x000e220000001000 */
[----:B------:R-:W-:Y:S01]  /*2dd0*/  FADD.FTZ R23, -R36, -RZ ;  /* 0x800000ff24177221 */ /* 0x000fe20000010100 */
[----:B------:R-:W-:-:S03]  /*2de0*/  IMAD R0, R21, -0x800000, R0 ;  /* 0xff80000015007824 */ /* 0x000fc600078e0200 */
[----:B0-----:R-:W-:-:S04]  /*2df0*/  FFMA R25, R22, R23, 1 ;  /* 0x3f80000016197423 */ /* 0x001fc80000000017 */
[----:B------:R-:W-:-:S04]  /*2e00*/  FFMA R27, R22, R25, R22 ;  /* 0x00000019161b7223 */ /* 0x000fc80000000016 */
[----:B------:R-:W-:-:S04]  /*2e10*/  FFMA R22, R0, R27, RZ ;  /* 0x0000001b00167223 */ /* 0x000fc800000000ff */
[----:B------:R-:W-:-:S04]  /*2e20*/  FFMA R25, R23, R22, R0 ;  /* 0x0000001617197223 */ /* 0x000fc80000000000 */
[----:B------:R-:W-:Y:S01]  /*2e30*/  FFMA R24, R27, R25, R22 ;  /* 0x000000191b187223 */ /* 0x000fe20000000016 */
[----:B------:R-:W-:-:S03]  /*2e40*/  IADD3 R22, PT, PT, R21, 0x7f, -R26 ;  /* 0x0000007f15167810 */ /* 0x000fc60007ffe81a */
[----:B------:R-:W-:Y:S02]  /*2e50*/  FFMA R23, R23, R24, R0 ;  /* 0x0000001817177223 */ /* 0x000fe40000000000 */
[----:B------:R-:W-:Y:S02]  /*2e60*/  IMAD.IADD R22, R22, 0x1, R19 ;  /* 0x0000000116167824 */ /* 0x000fe400078e0213 */
[----:B------:R-:W-:-:S05]  /*2e70*/  FFMA R0, R27, R23, R24 ;  /* 0x000000171b007223 */ /* 0x000fca0000000018 */
[----:B------:R-:W-:-:S04]  /*2e80*/  SHF.R.U32.HI R21, RZ, 0x17, R0 ;  /* 0x00000017ff157819 */ /* 0x000fc80000011600 */
[----:B------:R-:W-:-:S04]  /*2e90*/  LOP3.LUT R21, R21, 0xff, RZ, 0xc0, !PT ;  /* 0x000000ff15157812 */ /* 0x000fc800078ec0ff */
[----:B------:R-:W-:-:S05]  /*2ea0*/  IADD3 R25, PT, PT, R21, R22, RZ ;  /* 0x0000001615197210 */ /* 0x000fca0007ffe0ff */
[----:B------:R-:W-:-:S05]  /*2eb0*/  VIADD R19, R25, 0xffffffff ;  /* 0xffffffff19137836 */ /* 0x000fca0000000000 */
[----:B------:R-:W-:-:S13]  /*2ec0*/  ISETP.GE.U32.AND P0, PT, R19, 0xfe, PT ;  /* 0x000000fe1300780c */ /* 0x000fda0003f06070 */
[----:B------:R-:W-:Y:S05]  /*2ed0*/  @!P0 BRA `(.L_x_55) ;  /* 0x0000000000808947 */ /* 0x000fea0003800000 */
[----:B------:R-:W-:-:S13]  /*2ee0*/  ISETP.GT.AND P0, PT, R25, 0xfe, PT ;  /* 0x000000fe1900780c */ /* 0x000fda0003f04270 */
[----:B------:R-:W-:Y:S05]  /*2ef0*/  @P0 BRA `(.L_x_56) ;  /* 0x00000000006c0947 */ /* 0x000fea0003800000 */
[----:B------:R-:W-:-:S13]  /*2f00*/  ISETP.GE.AND P0, PT, R25, 0x1, PT ;  /* 0x000000011900780c */ /* 0x000fda0003f06270 */
[----:B------:R-:W-:Y:S05]  /*2f10*/  @P0 BRA `(.L_x_57) ;  /* 0x0000000000740947 */ /* 0x000fea0003800000 */
[----:B------:R-:W-:Y:S02]  /*2f20*/  ISETP.GE.AND P0, PT, R25, -0x18, PT ;  /* 0xffffffe81900780c */ /* 0x000fe40003f06270 */
[----:B------:R-:W-:-:S11]  /*2f30*/  LOP3.LUT R0, R0, 0x80000000, RZ, 0xc0, !PT ;  /* 0x8000000000007812 */ /* 0x000fd600078ec0ff */
[----:B------:R-:W-:Y:S05]  /*2f40*/  @!P0 BRA `(.L_x_57) ;  /* 0x0000000000688947 */ /* 0x000fea0003800000 */
[CCC-:B------:R-:W-:Y:S01]  /*2f50*/  FFMA.RZ R19, R27.reuse, R23.reuse, R24.reuse ;  /* 0x000000171b137223 */ /* 0x1c0fe2000000c018 */
[-CC-:B------:R-:W-:Y:S01]  /*2f60*/  FFMA.RM R22, R27, R23.reuse, R24.reuse ;  /* 0x000000171b167223 */ /* 0x180fe20000004018 */
[C---:B------:R-:W-:Y:S02]  /*2f70*/  ISETP.NE.AND P2, PT, R25.reuse, RZ, PT ;  /* 0x000000ff1900720c */ /* 0x040fe40003f45270 */
[----:B------:R-:W-:Y:S02]  /*2f80*/  ISETP.NE.AND P1, PT, R25, RZ, PT ;  /* 0x000000ff1900720c */ /* 0x000fe40003f25270 */
[----:B------:R-:W-:Y:S01]  /*2f90*/  LOP3.LUT R21, R19, 0x7fffff, RZ, 0xc0, !PT ;  /* 0x007fffff13157812 */ /* 0x000fe200078ec0ff */
[----:B------:R-:W-:Y:S01]  /*2fa0*/  FFMA.RP R19, R27, R23, R24 ;  /* 0x000000171b137223 */ /* 0x000fe20000008018 */
[----:B------:R-:W-:Y:S01]  /*2fb0*/  IADD3 R24, PT, PT, R25, 0x20, RZ ;  /* 0x0000002019187810 */ /* 0x000fe20007ffe0ff */
[----:B------:R-:W-:Y:S01]  /*2fc0*/  IMAD.MOV R23, RZ, RZ, -R25 ;  /* 0x000000ffff177224 */ /* 0x000fe200078e0a19 */
[----:B------:R-:W-:-:S02]  /*2fd0*/  LOP3.LUT R21, R21, 0x800000, RZ, 0xfc, !PT ;  /* 0x0080000015157812 */ /* 0x000fc400078efcff */
[----:B------:R-:W-:Y:S02]  /*2fe0*/  FSETP.NEU.FTZ.AND P0, PT, R19, R22, PT ;  /* 0x000000161300720b */ /* 0x000fe40003f1d000 */
[----:B------:R-:W-:Y:S02]  /*2ff0*/  SHF.L.U32 R24, R21, R24, RZ ;  /* 0x0000001815187219 */ /* 0x000fe400000006ff */
[----:B------:R-:W-:Y:S02]  /*3000*/  SEL R22, R23, RZ, P2 ;  /* 0x000000ff17167207 */ /* 0x000fe40001000000 */
[----:B------:R-:W-:Y:S02]  /*3010*/  ISETP.NE.AND P1, PT, R24, RZ, P1 ;  /* 0x000000ff1800720c */ /* 0x000fe40000f25270 */
[----:B------:R-:W-:Y:S02]  /*3020*/  SHF.R.U32.HI R22, RZ, R22, R21 ;  /* 0x00000016ff167219 */ /* 0x000fe40000011615 */
[----:B------:R-:W-:-:S02]  /*3030*/  PLOP3.LUT P0, PT, P0, P1, PT, 0xf8, 0x8f ;  /* 0x00000000008f781c */ /* 0x000fc40000703f70 */
[----:B------:R-:W-:Y:S02]  /*3040*/  SHF.R.U32.HI R24, RZ, 0x1, R22 ;  /* 0x00000001ff187819 */ /* 0x000fe40000011616 */
[----:B------:R-:W-:-:S04]  /*3050*/  SEL R19, RZ, 0x1, !P0 ;  /* 0x00000001ff137807 */ /* 0x000fc80004000000 */
[----:B------:R-:W-:-:S04]  /*3060*/  LOP3.LUT R19, R19, 0x1, R24, 0xf8, !PT ;  /* 0x0000000113137812 */ /* 0x000fc800078ef818 */
[----:B------:R-:W-:-:S04]  /*3070*/  LOP3.LUT R19, R19, R22, RZ, 0xc0, !PT ;  /* 0x0000001613137212 */ /* 0x000fc800078ec0ff */
[----:B------:R-:W-:-:S04]  /*3080*/  IADD3 R19, PT, PT, R24, R19, RZ ;  /* 0x0000001318137210 */ /* 0x000fc80007ffe0ff */
[----:B------:R-:W-:Y:S01]  /*3090*/  LOP3.LUT R0, R19, R0, RZ, 0xfc, !PT ;  /* 0x0000000013007212 */ /* 0x000fe200078efcff */
[----:B------:R-:W-:Y:S06]  /*30a0*/  BRA `(.L_x_57) ;  /* 0x0000000000107947 */ /* 0x000fec0003800000 */
.L_x_56:
[----:B------:R-:W-:-:S04]  /*30b0*/  LOP3.LUT R0, R0, 0x80000000, RZ, 0xc0, !PT ;  /* 0x8000000000007812 */ /* 0x000fc800078ec0ff */
[----:B------:R-:W-:Y:S01]  /*30c0*/  LOP3.LUT R0, R0, 0x7f800000, RZ, 0xfc, !PT ;  /* 0x7f80000000007812 */ /* 0x000fe200078efcff */
[----:B------:R-:W-:Y:S06]  /*30d0*/  BRA `(.L_x_57) ;  /* 0x0000000000047947 */ /* 0x000fec0003800000 */
.L_x_55:
[----:B------:R-:W-:-:S07]  /*30e0*/  IMAD R0, R22, 0x800000, R0 ;  /* 0x0080000016007824 */ /* 0x000fce00078e0200 */
.L_x_57:
[----:B------:R-:W-:Y:S05]  /*30f0*/  BSYNC.RECONVERGENT B6 ;  /* 0x0000000000067941 */ /* 0x000fea0003800200 */
.L_x_54:
[----:B------:R-:W-:Y:S05]  /*3100*/  BRA `(.L_x_58) ;  /* 0x0000000000207947 */ /* 0x000fea0003800000 */
.L_x_53:
[----:B------:R-:W-:-:S04]  /*3110*/  LOP3.LUT R0, R36, 0x80000000, R0, 0x48, !PT ;  /* 0x8000000024007812 */ /* 0x000fc800078e4800 */
[----:B------:R-:W-:Y:S01]  /*3120*/  LOP3.LUT R0, R0, 0x7f800000, RZ, 0xfc, !PT ;  /* 0x7f80000000007812 */ /* 0x000fe200078efcff */
[----:B------:R-:W-:Y:S06]  /*3130*/  BRA `(.L_x_58) ;  /* 0x0000000000147947 */ /* 0x000fec0003800000 */
.L_x_52:
[----:B------:R-:W-:Y:S01]  /*3140*/  LOP3.LUT R0, R36, 0x80000000, R0, 0x48, !PT ;  /* 0x8000000024007812 */ /* 0x000fe200078e4800 */
[----:B------:R-:W-:Y:S06]  /*3150*/  BRA `(.L_x_58) ;  /* 0x00000000000c7947 */ /* 0x000fec0003800000 */
.L_x_51:
[----:B------:R-:W0:Y:S01]  /*3160*/  MUFU.RSQ R0, -QNAN ;  /* 0xffc0000000007908 */ /* 0x000e220000001400 */
[----:B------:R-:W-:Y:S05]  /*3170*/  BRA `(.L_x_58) ;  /* 0x0000000000047947 */ /* 0x000fea0003800000 */
.L_x_50:
[----:B------:R-:W-:-:S07]  /*3180*/  FADD.FTZ R0, R0, R36 ;  /* 0x0000002400007221 */ /* 0x000fce0000010000 */
.L_x_58:
[----:B------:R-:W-:Y:S05]  /*3190*/  BSYNC.RECONVERGENT B5 ;  /* 0x0000000000057941 */ /* 0x000fea0003800200 */
.L_x_48:
[----:B------:R-:W-:-:S04]  /*31a0*/  HFMA2 R21, -RZ, RZ, 0, 0 ;  /* 0x00000000ff157431 */ /* 0x000fc800000001ff */
[----:B0-----:R-:W-:Y:S05]  /*31b0*/  RET.REL.NODEC R20 `(_Z18calcRiverBiodivEnvPfPKiPKhS3_PKfS5_S5_S5_S1_iifiii) ;  /* 0xffffffcc14907950 */ /* 0x001fea0003c3ffff */
.L_x_59:
[----:B------:R-:W-:-:S00]  /*31c0*/  BRA `(.L_x_59) ;  /* 0xfffffffc00fc7947 */ /* 0x000fc0000383ffff */
[----:B------:R-:W-:-:S00]  /*31d0*/  NOP ;  /* 0x0000000000007918 */ /* 0x000fc00000000000 */
        /* <DEDUP_REMOVED lines=10> */
.L_x_70:


//--------------------- .nv.shared.reserved.0     --------------------------
	.section	.nv.shared.reserved.0,"aw",@nobits
	.weak		__nv_reservedSMEM_offset_0_alias
	.size		__nv_reservedSMEM_offset_0_alias, 0, 64
	.other		__nv_reservedSMEM_offset_0_alias,@"STO_CUDA_RESERVED_SHARED STV_DEFAULT"
__nv_reservedSMEM_offset_0_alias:
	.zero		0
	.zero		64


//--------------------- .nv.constant0._Z18calcRiverBiodivEnvPfPKiPKhS3_PKfS5_S5_S5_S1_iifiii --------------------------
	.section	.nv.constant0._Z18calcRiverBiodivEnvPfPKiPKhS3_PKfS5_S5_S5_S1_iifiii,"a",@progbits
	.sectionflags	@""
	.align	4
.nv.constant0._Z18calcRiverBiodivEnvPfPKiPKhS3_PKfS5_S5_S5_S1_iifiii:
	.zero		992


//--------------------- SYMBOLS --------------------------

	.type		.nv.reservedSmem.offset0,@object
	.size		.nv.reservedSmem.offset0,0x4
